// auto-generated by cutlass_sweep.fmha — config: {"arch": "sm_90", "direction": "bwd", "dtype": "fp16", "head_dim": 48, "mask": "causal", "schedule": "cooperative", "tile_kv": 128, "tile_q": 128}
#include "cutlass/cutlass.h"
#include "cute/tensor.hpp"
#include "cutlass/device_kernel.h"
#include "cutlass/kernel_hardware_info.h"
#include "88_hopper_fmha/collective/fmha_fusion.hpp"
#include "88_hopper_fmha/collective/fmha_collective_bwd_tma_warpspecialized.hpp"
#include "88_hopper_fmha/collective/fmha_epilogue_bwd.hpp"
#include "88_hopper_fmha/kernel/fmha_kernel_tma_warpspecialized.hpp"
#include "88_hopper_fmha/kernel/fmha_tile_scheduler.hpp"

using namespace cute;
using Element = cutlass::half_t;
using TileShape = Shape<_128, _128, _48>;

using Mainloop = cutlass::fmha::collective::FmhaBwdMainloopTmaWarpSpecialized<
    Element, float, TileShape,
    cutlass::fmha::collective::FusionBwdAdapter<cutlass::fmha::collective::CausalFusion>>;
using Epilogue = cutlass::fmha::collective::FmhaBwdEpilogueKV<
    Element, float, typename Mainloop::TileShapePV>;
using Kernel = cutlass::fmha::kernel::FmhaKernelTmaWarpSpecialized<
    Mainloop, Epilogue,
    cutlass::fmha::kernel::TileSchedulerBwdAdapter<
        cutlass::fmha::kernel::IndividualTileScheduler>>;

auto* _anchor = &cutlass::device_kernel<Kernel>;


// ===== COMPILED SASS (sm_90a) =====

	.target	sm_90a

	.elftype	@"ET_EXEC"


//--------------------- .note.nv.tkinfo           --------------------------
	.section	.note.nv.tkinfo,"",@"SHT_NOTE"
	.sectionflags	@"SHF_NOTE_NV_TKINFO"
	.tkinfo
        /*0018*/ 	.word	0x00000002
        /*0030*/ 	.string	""
        /*0030*/ 	.string	"ptxas"
        /*0030*/ 	.string	"Cuda compilation tools, release 13.0, V13.0.88"
        /*0030*/ 	.string	"Build cuda_13.0.r13.0/compiler.36424714_0"
        /*0030*/ 	.string	"-arch sm_90a -m 64 "



//--------------------- .note.nv.cuinfo           --------------------------
	.section	.note.nv.cuinfo,"",@"SHT_NOTE"
	.sectionflags	@"SHF_NOTE_NV_CUINFO"
        /*0018*/ 	.short	0x0002
        /*001a*/ 	.short	0x005a
        /*001c*/ 	.short	0x0082
	.zero		2


//--------------------- .nv.info                  --------------------------
	.section	.nv.info,"",@"SHT_CUDA_INFO"
	.align	4


	//----- nvinfo : EIATTR_REGCOUNT
	.align		4
        /*0000*/ 	.byte	0x04, 0x2f
        /*0002*/ 	.short	(.L_16 - .L_15)
	.align		4
.L_15:
        /*0004*/ 	.word	index@(_ZN7cutlass13device_kernelINS_4fmha6kernel28FmhaKernelTmaWarpSpecializedINS1_10collective33FmhaBwdMainloopTmaWarpSpecializedINS_6half_tEfN4cute5tupleIJNS7_1CILi128EEESA_NS9_ILi48EEEEEENS4_16FusionBwdAdapterINS4_12CausalFusionEEEJEEENS4_17FmhaBwdEpilogueKVIS6_fNS8_IJNS9_ILi64EEESB_SA_EEEEENS2_23TileSchedulerBwdAdapterINS2_23IndividualTileSchedulerEEEJEEEEEvNT_6ParamsE)
        /*0008*/ 	.word	0x000000a8


	//----- nvinfo : EIATTR_FRAME_SIZE
	.align		4
.L_16:
        /*000c*/ 	.byte	0x04, 0x11
        /*000e*/ 	.short	(.L_18 - .L_17)
	.align		4
.L_17:
        /*0010*/ 	.word	index@(_ZN7cutlass13device_kernelINS_4fmha6kernel28FmhaKernelTmaWarpSpecializedINS1_10collective33FmhaBwdMainloopTmaWarpSpecializedINS_6half_tEfN4cute5tupleIJNS7_1CILi128EEESA_NS9_ILi48EEEEEENS4_16FusionBwdAdapterINS4_12CausalFusionEEEJEEENS4_17FmhaBwdEpilogueKVIS6_fNS8_IJNS9_ILi64EEESB_SA_EEEEENS2_23TileSchedulerBwdAdapterINS2_23IndividualTileSchedulerEEEJEEEEEvNT_6ParamsE)
        /*0014*/ 	.word	0x00000100


	//----- nvinfo : EIATTR_MIN_STACK_SIZE
	.align		4
.L_18:
        /*0018*/ 	.byte	0x04, 0x12
        /*001a*/ 	.short	(.L_20 - .L_19)
	.align		4
.L_19:
        /*001c*/ 	.word	index@(_ZN7cutlass13device_kernelINS_4fmha6kernel28FmhaKernelTmaWarpSpecializedINS1_10collective33FmhaBwdMainloopTmaWarpSpecializedINS_6half_tEfN4cute5tupleIJNS7_1CILi128EEESA_NS9_ILi48EEEEEENS4_16FusionBwdAdapterINS4_12CausalFusionEEEJEEENS4_17FmhaBwdEpilogueKVIS6_fNS8_IJNS9_ILi64EEESB_SA_EEEEENS2_23TileSchedulerBwdAdapterINS2_23IndividualTileSchedulerEEEJEEEEEvNT_6ParamsE)
        /*0020*/ 	.word	0x00000100
.L_20:


//--------------------- .nv.compat                --------------------------
	.section	.nv.compat,"",@"SHT_CUDA_COMPAT_INFO"
	.align	4
        /*0000*/ 	.byte	0x02, 0x09, 0x01, 0x00, 0x02, 0x02, 0x04, 0x00, 0x02, 0x05, 0x05, 0x00, 0x03, 0x07, 0x01, 0x01
        /*0010*/ 	.byte	0x02, 0x03, 0x01, 0x00, 0x02, 0x06, 0x01, 0x00, 0x04, 0x0b, 0x08, 0x00, 0x00, 0x00, 0x00, 0x00
        /*0020*/ 	.byte	0x00, 0x00, 0x00, 0x00


//--------------------- .nv.info._ZN7cutlass13device_kernelINS_4fmha6kernel28FmhaKernelTmaWarpSpecializedINS1_10collective33FmhaBwdMainloopTmaWarpSpecializedINS_6half_tEfN4cute5tupleIJNS7_1CILi128EEESA_NS9_ILi48EEEEEENS4_16FusionBwdAdapterINS4_12CausalFusionEEEJEEENS4_17FmhaBwdEpilogueKVIS6_fNS8_IJNS9_ILi64EEESB_SA_EEEEENS2_23TileSchedulerBwdAdapterINS2_23IndividualTileSchedulerEEEJEEEEEvNT_6ParamsE --------------------------
	.section	.nv.info._ZN7cutlass13device_kernelINS_4fmha6kernel28FmhaKernelTmaWarpSpecializedINS1_10collective33FmhaBwdMainloopTmaWarpSpecializedINS_6half_tEfN4cute5tupleIJNS7_1CILi128EEESA_NS9_ILi48EEEEEENS4_16FusionBwdAdapterINS4_12CausalFusionEEEJEEENS4_17FmhaBwdEpilogueKVIS6_fNS8_IJNS9_ILi64EEESB_SA_EEEEENS2_23TileSchedulerBwdAdapterINS2_23IndividualTileSchedulerEEEJEEEEEvNT_6ParamsE,"",@"SHT_CUDA_INFO"
	.sectionflags	@""
	.align	4


	//----- nvinfo : EIATTR_CUDA_API_VERSION
	.align		4
        /*0000*/ 	.byte	0x04, 0x37
        /*0002*/ 	.short	(.L_22 - .L_21)
.L_21:
        /*0004*/ 	.word	0x00000082


	//----- nvinfo : EIATTR_KPARAM_INFO
	.align		4
.L_22:
        /*0008*/ 	.byte	0x04, 0x17
        /*000a*/ 	.short	(.L_24 - .L_23)
.L_23:
        /*000c*/ 	.word	0x00000000
        /*0010*/ 	.short	0x0000
        /*0012*/ 	.short	0x0070
        /*0014*/ 	.byte	0x00, 0xf0, 0x01, 0x3a


	//----- nvinfo : EIATTR_SPARSE_MMA_MASK
	.align		4
.L_24:
        /*0018*/ 	.byte	0x03, 0x50
        /*001a*/ 	.short	0x0000


	//----- nvinfo : EIATTR_MAXREG_COUNT
	.align		4
        /*001c*/ 	.byte	0x03, 0x1b
        /*001e*/ 	.short	0x00a8


	//----- nvinfo : EIATTR_NUM_BARRIERS
	.align		4
        /*0020*/ 	.byte	0x02, 0x4c
        /*0022*/ 	.byte	0x02
	.zero		1


	//----- nvinfo : EIATTR_EXTERNS
	.align		4
        /*0024*/ 	.byte	0x04, 0x0f
        /*0026*/ 	.short	(.L_26 - .L_25)


	//   ....[0]....
	.align		4
.L_25:
        /*0028*/ 	.word	index@(__assertfail)


	//----- nvinfo : EIATTR_MERCURY_ISA_VERSION
	.align		4
.L_26:
        /*002c*/ 	.byte	0x03, 0x5f
        /*002e*/ 	.short	0x0101


	//----- nvinfo : EIATTR_INT_WARP_WIDE_INSTR_OFFSETS
	.align		4
        /*0030*/ 	.byte	0x04, 0x31
        /*0032*/ 	.short	(.L_28 - .L_27)


	//   ....[0]....
.L_27:
        /*0034*/ 	.word	0x000007e0


	//   ....[1]....
        /*0038*/ 	.word	0x000007f0


	//   ....[2]....
        /*003c*/ 	.word	0x00000800


	//   ....[3]....
        /*0040*/ 	.word	0x00000810


	//   ....[4]....
        /*0044*/ 	.word	0x000008a0


	//----- nvinfo : EIATTR_COOP_GROUP_MASK_REGIDS
	.align		4
.L_28:
        /*0048*/ 	.byte	0x04, 0x29
        /*004a*/ 	.short	(.L_30 - .L_29)


	//   ....[0]....
.L_29:
        /*004c*/ 	.word	0xffffffff


	//   ....[1]....
        /*0050*/ 	.word	0xffffffff


	//   ....[2]....
        /*0054*/ 	.word	0xffffffff


	//   ....[3]....
        /*0058*/ 	.word	0xffffffff


	//   ....[4]....
        /*005c*/ 	.word	0xffffffff


	//   ....[5]....
        /*0060*/ 	.word	0xffffffff


	//----- nvinfo : EIATTR_COOP_GROUP_INSTR_OFFSETS
	.align		4
.L_30:
        /*0064*/ 	.byte	0x04, 0x28
        /*0066*/ 	.short	(.L_32 - .L_31)


	//   ....[0]....
.L_31:
        /*0068*/ 	.word	0x00000060


	//   ....[1]....
        /*006c*/ 	.word	0x00000090


	//   ....[2]....
        /*0070*/ 	.word	0x00000250


	//   ....[3]....
        /*0074*/ 	.word	0x00000480


	//   ....[4]....
        /*0078*/ 	.word	0x00000620


	//   ....[5]....
        /*007c*/ 	.word	0x00000780


	//----- nvinfo : EIATTR_REG_RECONFIG
	.align		4
.L_32:
        /*0080*/ 	.byte	0x01, 0x54
	.zero		2


	//----- nvinfo : EIATTR_SYSCALL_OFFSETS
	.align		4
        /*0084*/ 	.byte	0x04, 0x46
        /*0086*/ 	.short	(.L_34 - .L_33)


	//   ....[0]....
.L_33:
        /*0088*/ 	.word	0x00009af0


	//   ....[1]....
        /*008c*/ 	.word	0x00009c40


	//   ....[2]....
        /*0090*/ 	.word	0x0000a3a0


	//   ....[3]....
        /*0094*/ 	.word	0x0000a4d0


	//----- nvinfo : EIATTR_MBARRIER_INSTR_OFFSETS
	.align		4
.L_34:
        /*0098*/ 	.byte	0x04, 0x39
        /*009a*/ 	.short	(.L_36 - .L_35)


	//   ....[0]....
.L_35:
        /*009c*/ 	.word	0x000003f0
        /*00a0*/ 	.word	0x000000ff
        /*00a4*/ 	.word	0x00026840
        /*00a8*/ 	.short	0x0100
        /*00aa*/ 	.byte	0x05
	.zero		1


	//   ....[1]....
        /*00ac*/ 	.word	0x00000400
        /*00b0*/ 	.word	0x000000ff
        /*00b4*/ 	.word	0x00026860
        /*00b8*/ 	.short	0x0100
        /*00ba*/ 	.byte	0x05
	.zero		1


	//   ....[2]....
        /*00bc*/ 	.word	0x00000410
        /*00c0*/ 	.word	0x000000ff
        /*00c4*/ 	.word	0x00026848
        /*00c8*/ 	.short	0x0100
        /*00ca*/ 	.byte	0x05
	.zero		1


	//   ....[3]....
        /*00cc*/ 	.word	0x00000420
        /*00d0*/ 	.word	0x000000ff
        /*00d4*/ 	.word	0x00026868
        /*00d8*/ 	.short	0x0100
        /*00da*/ 	.byte	0x05
	.zero		1


	//   ....[4]....
        /*00dc*/ 	.word	0x00000430
        /*00e0*/ 	.word	0x000000ff
        /*00e4*/ 	.word	0x00026850
        /*00e8*/ 	.short	0x0100
        /*00ea*/ 	.byte	0x05
	.zero		1


	//   ....[5]....
        /*00ec*/ 	.word	0x00000440
        /*00f0*/ 	.word	0x000000ff
        /*00f4*/ 	.word	0x00026870
        /*00f8*/ 	.short	0x0100
        /*00fa*/ 	.byte	0x05
	.zero		1


	//   ....[6]....
        /*00fc*/ 	.word	0x00000450
        /*0100*/ 	.word	0x000000ff
        /*0104*/ 	.word	0x00026858
        /*0108*/ 	.short	0x0100
        /*010a*/ 	.byte	0x05
	.zero		1


	//   ....[7]....
        /*010c*/ 	.word	0x00000460
        /*0110*/ 	.word	0x000000ff
        /*0114*/ 	.word	0x00026878
        /*0118*/ 	.short	0x0100
        /*011a*/ 	.byte	0x05
	.zero		1


	//   ....[8]....
        /*011c*/ 	.word	0x00000590
        /*0120*/ 	.word	0x000000ff
        /*0124*/ 	.word	0x00026800
        /*0128*/ 	.short	0x0100
        /*012a*/ 	.byte	0x05
	.zero		1


	//   ....[9]....
        /*012c*/ 	.word	0x000005a0
        /*0130*/ 	.word	0x000000ff
        /*0134*/ 	.word	0x00026820
        /*0138*/ 	.short	0x0100
        /*013a*/ 	.byte	0x05
	.zero		1


	//   ....[10]....
        /*013c*/ 	.word	0x000005b0
        /*0140*/ 	.word	0x000000ff
        /*0144*/ 	.word	0x00026808
        /*0148*/ 	.short	0x0100
        /*014a*/ 	.byte	0x05
	.zero		1


	//   ....[11]....
        /*014c*/ 	.word	0x000005c0
        /*0150*/ 	.word	0x000000ff
        /*0154*/ 	.word	0x00026828
        /*0158*/ 	.short	0x0100
        /*015a*/ 	.byte	0x05
	.zero		1


	//   ....[12]....
        /*015c*/ 	.word	0x000005d0
        /*0160*/ 	.word	0x000000ff
        /*0164*/ 	.word	0x00026810
        /*0168*/ 	.short	0x0100
        /*016a*/ 	.byte	0x05
	.zero		1


	//   ....[13]....
        /*016c*/ 	.word	0x000005e0
        /*0170*/ 	.word	0x000000ff
        /*0174*/ 	.word	0x00026830
        /*0178*/ 	.short	0x0100
        /*017a*/ 	.byte	0x05
	.zero		1


	//   ....[14]....
        /*017c*/ 	.word	0x000005f0
        /*0180*/ 	.word	0x000000ff
        /*0184*/ 	.word	0x00026818
        /*0188*/ 	.short	0x0100
        /*018a*/ 	.byte	0x05
	.zero		1


	//   ....[15]....
        /*018c*/ 	.word	0x00000600
        /*0190*/ 	.word	0x000000ff
        /*0194*/ 	.word	0x00026838
        /*0198*/ 	.short	0x0100
        /*019a*/ 	.byte	0x05
	.zero		1


	//   ....[16]....
        /*019c*/ 	.word	0x00000730
        /*01a0*/ 	.word	0x000000ff
        /*01a4*/ 	.word	0x00026880
        /*01a8*/ 	.short	0x0100
        /*01aa*/ 	.byte	0x05
	.zero		1


	//   ....[17]....
        /*01ac*/ 	.word	0x00000740
        /*01b0*/ 	.word	0x000000ff
        /*01b4*/ 	.word	0x00026890
        /*01b8*/ 	.short	0x0100
        /*01ba*/ 	.byte	0x05
	.zero		1


	//   ....[18]....
        /*01bc*/ 	.word	0x00000750
        /*01c0*/ 	.word	0x000000ff
        /*01c4*/ 	.word	0x00026888
        /*01c8*/ 	.short	0x0100
        /*01ca*/ 	.byte	0x05
	.zero		1


	//   ....[19]....
        /*01cc*/ 	.word	0x00000760
        /*01d0*/ 	.word	0x000000ff
        /*01d4*/ 	.word	0x00026898
        /*01d8*/ 	.short	0x0100
        /*01da*/ 	.byte	0x05
	.zero		1


	//   ....[20]....
        /*01dc*/ 	.word	0x000008d0
        /*01e0*/ 	.word	0x000000ff
        /*01e4*/ 	.word	0x000268a0
        /*01e8*/ 	.short	0x0100
        /*01ea*/ 	.byte	0x05
	.zero		1


	//   ....[21]....
        /*01ec*/ 	.word	0x000008e0
        /*01f0*/ 	.word	0x000000ff
        /*01f4*/ 	.word	0x000268a8
        /*01f8*/ 	.short	0x0100
        /*01fa*/ 	.byte	0x05
	.zero		1


	//   ....[22]....
        /*01fc*/ 	.word	0x000008f0
        /*0200*/ 	.word	0x000000ff
        /*0204*/ 	.word	0x000268b0
        /*0208*/ 	.short	0x0100
        /*020a*/ 	.byte	0x05
	.zero		1


	//   ....[23]....
        /*020c*/ 	.word	0x00000900
        /*0210*/ 	.word	0x000000ff
        /*0214*/ 	.word	0x000268b8
        /*0218*/ 	.short	0x0100
        /*021a*/ 	.byte	0x05
	.zero		1


	//   ....[24]....
        /*021c*/ 	.word	0x00000a00
        /*0220*/ 	.word	0x000000ff
        /*0224*/ 	.word	0x000268d0
        /*0228*/ 	.short	0x0100
        /*022a*/ 	.byte	0x05
	.zero		1


	//   ....[25]....
        /*022c*/ 	.word	0x00000a10
        /*0230*/ 	.word	0x000000ff
        /*0234*/ 	.word	0x000268e8
        /*0238*/ 	.short	0x0100
        /*023a*/ 	.byte	0x05
	.zero		1


	//   ....[26]....
        /*023c*/ 	.word	0x00000a20
        /*0240*/ 	.word	0x000000ff
        /*0244*/ 	.word	0x000268d8
        /*0248*/ 	.short	0x0100
        /*024a*/ 	.byte	0x05
	.zero		1


	//   ....[27]....
        /*024c*/ 	.word	0x00000a30
        /*0250*/ 	.word	0x000000ff
        /*0254*/ 	.word	0x000268f0
        /*0258*/ 	.short	0x0100
        /*025a*/ 	.byte	0x05
	.zero		1


	//   ....[28]....
        /*025c*/ 	.word	0x00000a40
        /*0260*/ 	.word	0x000000ff
        /*0264*/ 	.word	0x000268e0
        /*0268*/ 	.short	0x0100
        /*026a*/ 	.byte	0x05
	.zero		1


	//   ....[29]....
        /*026c*/ 	.word	0x00000a50
        /*0270*/ 	.word	0x000000ff
        /*0274*/ 	.word	0x000268f8
        /*0278*/ 	.short	0x0100
        /*027a*/ 	.byte	0x05
	.zero		1


	//   ....[30]....
        /*027c*/ 	.word	0x00000e40
        /*0280*/ 	.word	0x000000ff
        /*0284*/ 	.word	0x00026840
        /*0288*/ 	.short	0x010a
        /*028a*/ 	.byte	0x21
	.zero		1


	//   ....[31]....
        /*028c*/ 	.word	0x00000e80
        /*0290*/ 	.word	0x000000ff
        /*0294*/ 	.word	0x00026848
        /*0298*/ 	.short	0x010a
        /*029a*/ 	.byte	0x21
	.zero		1


	//   ....[32]....
        /*029c*/ 	.word	0x00001410
        /*02a0*/ 	.word	0x000000ff
        /*02a4*/ 	.word	0x00026800
        /*02a8*/ 	.short	0x010a
        /*02aa*/ 	.byte	0x06
	.zero		1


	//   ....[33]....
        /*02ac*/ 	.word	0x000016e0
        /*02b0*/ 	.word	0x000000ff
        /*02b4*/ 	.word	0x00026800
        /*02b8*/ 	.short	0x010a
        /*02ba*/ 	.byte	0x07
	.zero		1


	//   ....[34]....
        /*02bc*/ 	.word	0x00002330
        /*02c0*/ 	.word	0x000000ff
        /*02c4*/ 	.word	0x00000000
        /*02c8*/ 	.short	0x010a
        /*02ca*/ 	.byte	0x08
	.zero		1


	//   ....[35]....
        /*02cc*/ 	.word	0x000031a0
        /*02d0*/ 	.word	0x000000ff
        /*02d4*/ 	.word	0x00000000
        /*02d8*/ 	.short	0x0101
        /*02da*/ 	.byte	0x0f
	.zero		1


	//   ....[36]....
        /*02dc*/ 	.word	0x00005d20
        /*02e0*/ 	.word	0x000000ff
        /*02e4*/ 	.word	0x000268a0
        /*02e8*/ 	.short	0x010a
        /*02ea*/ 	.byte	0x08
	.zero		1


	//   ....[37]....
        /*02ec*/ 	.word	0x00006010
        /*02f0*/ 	.word	0x000000ff
        /*02f4*/ 	.word	0x000268a0
        /*02f8*/ 	.short	0x0101
        /*02fa*/ 	.byte	0x08
	.zero		1


	//   ....[38]....
        /*02fc*/ 	.word	0x00006ab0
        /*0300*/ 	.word	0x00000005
        /*0304*/ 	.word	0x00026890
        /*0308*/ 	.short	0x010a
        /*030a*/ 	.byte	0x3f
	.zero		1


	//   ....[39]....
        /*030c*/ 	.word	0x00006af0
        /*0310*/ 	.word	0x00000005
        /*0314*/ 	.word	0x00026880
        /*0318*/ 	.short	0x0101
        /*031a*/ 	.byte	0x3f
	.zero		1


	//   ....[40]....
        /*031c*/ 	.word	0x00006b40
        /*0320*/ 	.word	0x000000ff
        /*0324*/ 	.word	0x00000000
        /*0328*/ 	.short	0x010a
        /*032a*/ 	.byte	0x08
	.zero		1


	//   ....[41]....
        /*032c*/ 	.word	0x00008860
        /*0330*/ 	.word	0x000000ff
        /*0334*/ 	.word	0x00000000
        /*0338*/ 	.short	0x0101
        /*033a*/ 	.byte	0x1c
	.zero		1


	//   ....[42]....
        /*033c*/ 	.word	0x000088b0
        /*0340*/ 	.word	0x0000006a
        /*0344*/ 	.word	0x00026890
        /*0348*/ 	.short	0x010a
        /*034a*/ 	.byte	0x3f
	.zero		1


	//   ....[43]....
        /*034c*/ 	.word	0x00009460
        /*0350*/ 	.word	0x0000006a
        /*0354*/ 	.word	0x00026880
        /*0358*/ 	.short	0x0101
        /*035a*/ 	.byte	0x3f
	.zero		1


	//   ....[44]....
        /*035c*/ 	.word	0x00009590
        /*0360*/ 	.word	0x000000ff
        /*0364*/ 	.word	0x00000000
        /*0368*/ 	.short	0x0101
        /*036a*/ 	.byte	0x05
	.zero		1


	//   ....[45]....
        /*036c*/ 	.word	0x00009640
        /*0370*/ 	.word	0x000000ff
        /*0374*/ 	.word	0x00000000
        /*0378*/ 	.short	0x0101
        /*037a*/ 	.byte	0x05
	.zero		1


	//   ....[46]....
        /*037c*/ 	.word	0x000097a0
        /*0380*/ 	.word	0x000000ff
        /*0384*/ 	.word	0x00000000
        /*0388*/ 	.short	0x0101
        /*038a*/ 	.byte	0x04
	.zero		1


	//   ....[47]....
        /*038c*/ 	.word	0x00009810
        /*0390*/ 	.word	0x000000ff
        /*0394*/ 	.word	0x00000000
        /*0398*/ 	.short	0x0101
        /*039a*/ 	.byte	0x21
	.zero		1


	//   ....[48]....
        /*039c*/ 	.word	0x000098b0
        /*03a0*/ 	.word	0x00000005
        /*03a4*/ 	.word	0x00026890
        /*03a8*/ 	.short	0x010a
        /*03aa*/ 	.byte	0x3f
	.zero		1


	//   ....[49]....
        /*03ac*/ 	.word	0x00009960
        /*03b0*/ 	.word	0x00000003
        /*03b4*/ 	.word	0x00026890
        /*03b8*/ 	.short	0x010a
        /*03ba*/ 	.byte	0x3f
	.zero		1


	//   ....[50]....
        /*03bc*/ 	.word	0x000099d0
        /*03c0*/ 	.word	0x000000ff
        /*03c4*/ 	.word	0x000268a0
        /*03c8*/ 	.short	0x010a
        /*03ca*/ 	.byte	0x04
	.zero		1


	//   ....[51]....
        /*03cc*/ 	.word	0x0000aa90
        /*03d0*/ 	.word	0x000000ff
        /*03d4*/ 	.word	0x000268a0
        /*03d8*/ 	.short	0x0101
        /*03da*/ 	.byte	0x25
	.zero		1


	//   ....[52]....
        /*03dc*/ 	.word	0x0000ad90
        /*03e0*/ 	.word	0x000000ff
        /*03e4*/ 	.word	0x00026880
        /*03e8*/ 	.short	0x010a
        /*03ea*/ 	.byte	0x04
	.zero		1


	//   ....[53]....
        /*03ec*/ 	.word	0x0000ae80
        /*03f0*/ 	.word	0x000000ff
        /*03f4*/ 	.word	0x00000000
        /*03f8*/ 	.short	0x0101
        /*03fa*/ 	.byte	0x04
	.zero		1


	//   ....[54]....
        /*03fc*/ 	.word	0x0000c090
        /*0400*/ 	.word	0x000000ff
        /*0404*/ 	.word	0x00000000
        /*0408*/ 	.short	0x0101
        /*040a*/ 	.byte	0x15
	.zero		1


	//   ....[55]....
        /*040c*/ 	.word	0x0000c280
        /*0410*/ 	.word	0x00000005
        /*0414*/ 	.word	0x00026860
        /*0418*/ 	.short	0x010a
        /*041a*/ 	.byte	0x3f
	.zero		1


	//   ....[56]....
        /*041c*/ 	.word	0x0000c5a0
        /*0420*/ 	.word	0x00000007
        /*0424*/ 	.word	0x00026820
        /*0428*/ 	.short	0x010a
        /*042a*/ 	.byte	0x3f
	.zero		1


	//   ....[57]....
        /*042c*/ 	.word	0x0000ca30
        /*0430*/ 	.word	0x00000006
        /*0434*/ 	.word	0x00026860
        /*0438*/ 	.short	0x010a
        /*043a*/ 	.byte	0x3f
	.zero		1


	//   ....[58]....
        /*043c*/ 	.word	0x0000cda0
        /*0440*/ 	.word	0x00000007
        /*0444*/ 	.word	0x00026860
        /*0448*/ 	.short	0x010a
        /*044a*/ 	.byte	0x3f
	.zero		1


	//   ....[59]....
        /*044c*/ 	.word	0x0000d140
        /*0450*/ 	.word	0x00000007
        /*0454*/ 	.word	0x00026820
        /*0458*/ 	.short	0x010a
        /*045a*/ 	.byte	0x3f
	.zero		1


	//   ....[60]....
        /*045c*/ 	.word	0x0000d610
        /*0460*/ 	.word	0x00000007
        /*0464*/ 	.word	0x00026860
        /*0468*/ 	.short	0x010a
        /*046a*/ 	.byte	0x3f
	.zero		1


	//   ....[61]....
        /*046c*/ 	.word	0x0000dae0
        /*0470*/ 	.word	0x00000008
        /*0474*/ 	.word	0x00026820
        /*0478*/ 	.short	0x010a
        /*047a*/ 	.byte	0x3f
	.zero		1


	//   ....[62]....
        /*047c*/ 	.word	0x0000dfb0
        /*0480*/ 	.word	0x00000008
        /*0484*/ 	.word	0x00026820
        /*0488*/ 	.short	0x010a
        /*048a*/ 	.byte	0x3f
	.zero		1


	//   ....[63]....
        /*048c*/ 	.word	0x0000e470
        /*0490*/ 	.word	0x00000004
        /*0494*/ 	.word	0x00026840
        /*0498*/ 	.short	0x010a
        /*049a*/ 	.byte	0x3f
	.zero		1


	//   ....[64]....
        /*049c*/ 	.word	0x0000e4d0
        /*04a0*/ 	.word	0x00000002
        /*04a4*/ 	.word	0x00026848
        /*04a8*/ 	.short	0x010a
        /*04aa*/ 	.byte	0x3f
	.zero		1


	//   ....[65]....
        /*04ac*/ 	.word	0x0000e530
        /*04b0*/ 	.word	0x00000005
        /*04b4*/ 	.word	0x00026800
        /*04b8*/ 	.short	0x010a
        /*04ba*/ 	.byte	0x3f
	.zero		1


	//   ....[66]....
        /*04bc*/ 	.word	0x0000e590
        /*04c0*/ 	.word	0x00000004
        /*04c4*/ 	.word	0x00026800
        /*04c8*/ 	.short	0x010a
        /*04ca*/ 	.byte	0x3f
	.zero		1


	//   ....[67]....
        /*04cc*/ 	.word	0x0000e5f0
        /*04d0*/ 	.word	0x00000004
        /*04d4*/ 	.word	0x00000000
        /*04d8*/ 	.short	0x010a
        /*04da*/ 	.byte	0x3f
	.zero		1


	//   ....[68]....
        /*04dc*/ 	.word	0x0000e650
        /*04e0*/ 	.word	0x0000004a
        /*04e4*/ 	.word	0x000268a0
        /*04e8*/ 	.short	0x010a
        /*04ea*/ 	.byte	0x3f
	.zero		1


	//   ....[69]....
        /*04ec*/ 	.word	0x0000e6a0
        /*04f0*/ 	.word	0x00000005
        /*04f4*/ 	.word	0x00026890
        /*04f8*/ 	.short	0x010a
        /*04fa*/ 	.byte	0x3f
	.zero		1


	//   ....[70]....
        /*04fc*/ 	.word	0x0000e700
        /*0500*/ 	.word	0x00000005
        /*0504*/ 	.word	0x00000000
        /*0508*/ 	.short	0x010a
        /*050a*/ 	.byte	0x3f
	.zero		1


	//   ....[71]....
        /*050c*/ 	.word	0x0000e750
        /*0510*/ 	.word	0x0000006a
        /*0514*/ 	.word	0x00026890
        /*0518*/ 	.short	0x010a
        /*051a*/ 	.byte	0x3f
	.zero		1


	//   ....[72]....
        /*051c*/ 	.word	0x0000e7a0
        /*0520*/ 	.word	0x00000005
        /*0524*/ 	.word	0x00026890
        /*0528*/ 	.short	0x010a
        /*052a*/ 	.byte	0x3f
	.zero		1


	//   ....[73]....
        /*052c*/ 	.word	0x0000e7f0
        /*0530*/ 	.word	0x00000003
        /*0534*/ 	.word	0x00026890
        /*0538*/ 	.short	0x010a
        /*053a*/ 	.byte	0x3f
	.zero		1


	//   ....[74]....
        /*053c*/ 	.word	0x0000e850
        /*0540*/ 	.word	0x00000003
        /*0544*/ 	.word	0x000268a0
        /*0548*/ 	.short	0x010a
        /*054a*/ 	.byte	0x3f
	.zero		1


	//   ....[75]....
        /*054c*/ 	.word	0x0000e8b0
        /*0550*/ 	.word	0x00000002
        /*0554*/ 	.word	0x00026880
        /*0558*/ 	.short	0x010a
        /*055a*/ 	.byte	0x3f
	.zero		1


	//   ....[76]....
        /*055c*/ 	.word	0x0000e900
        /*0560*/ 	.word	0x00000005
        /*0564*/ 	.word	0x00026860
        /*0568*/ 	.short	0x010a
        /*056a*/ 	.byte	0x3f
	.zero		1


	//   ....[77]....
        /*056c*/ 	.word	0x0000e950
        /*0570*/ 	.word	0x00000007
        /*0574*/ 	.word	0x00026820
        /*0578*/ 	.short	0x010a
        /*057a*/ 	.byte	0x3f
	.zero		1


	//   ....[78]....
        /*057c*/ 	.word	0x0000e9a0
        /*0580*/ 	.word	0x00000006
        /*0584*/ 	.word	0x00026860
        /*0588*/ 	.short	0x010a
        /*058a*/ 	.byte	0x3f
	.zero		1


	//   ....[79]....
        /*058c*/ 	.word	0x0000e9f0
        /*0590*/ 	.word	0x00000007
        /*0594*/ 	.word	0x00026860
        /*0598*/ 	.short	0x010a
        /*059a*/ 	.byte	0x3f
	.zero		1


	//   ....[80]....
        /*059c*/ 	.word	0x0000ea40
        /*05a0*/ 	.word	0x00000007
        /*05a4*/ 	.word	0x00026820
        /*05a8*/ 	.short	0x010a
        /*05aa*/ 	.byte	0x3f
	.zero		1


	//   ....[81]....
        /*05ac*/ 	.word	0x0000ea90
        /*05b0*/ 	.word	0x00000007
        /*05b4*/ 	.word	0x00026860
        /*05b8*/ 	.short	0x010a
        /*05ba*/ 	.byte	0x3f
	.zero		1


	//   ....[82]....
        /*05bc*/ 	.word	0x0000eae0
        /*05c0*/ 	.word	0x00000008
        /*05c4*/ 	.word	0x00026820
        /*05c8*/ 	.short	0x010a
        /*05ca*/ 	.byte	0x3f
	.zero		1


	//   ....[83]....
        /*05cc*/ 	.word	0x0000eb30
        /*05d0*/ 	.word	0x00000008
        /*05d4*/ 	.word	0x00026820
        /*05d8*/ 	.short	0x010a
        /*05da*/ 	.byte	0x3f
	.zero		1


	//----- nvinfo : EIATTR_NUM_MBARRIERS
	.align		4
.L_36:
        /*05dc*/ 	.byte	0x03, 0x38
        /*05de*/ 	.short	0x001e


	//----- nvinfo : EIATTR_EXIT_INSTR_OFFSETS
	.align		4
        /*05e0*/ 	.byte	0x04, 0x1c
        /*05e2*/ 	.short	(.L_38 - .L_37)


	//   ....[0]....
.L_37:
        /*05e4*/ 	.word	0x00000af0


	//   ....[1]....
        /*05e8*/ 	.word	0x0000aaa0


	//   ....[2]....
        /*05ec*/ 	.word	0x0000ab00


	//   ....[3]....
        /*05f0*/ 	.word	0x0000c0a0


	//   ....[4]....
        /*05f4*/ 	.word	0x0000d8e0


	//   ....[5]....
        /*05f8*/ 	.word	0x0000e450


	//----- nvinfo : EIATTR_MAX_THREADS
	.align		4
.L_38:
        /*05fc*/ 	.byte	0x04, 0x05
        /*05fe*/ 	.short	(.L_40 - .L_39)
.L_39:
        /*0600*/ 	.word	0x00000180
        /*0604*/ 	.word	0x00000001
        /*0608*/ 	.word	0x00000001


	//----- nvinfo : EIATTR_CRS_STACK_SIZE
	.align		4
.L_40:
        /*060c*/ 	.byte	0x04, 0x1e
        /*060e*/ 	.short	(.L_42 - .L_41)
.L_41:
        /*0610*/ 	.word	0x00000000


	//----- nvinfo : EIATTR_CBANK_PARAM_SIZE
	.align		4
.L_42:
        /*0614*/ 	.byte	0x03, 0x19
        /*0616*/ 	.short	0x0ef0


	//----- nvinfo : EIATTR_PARAM_CBANK
	.align		4
        /*0618*/ 	.byte	0x04, 0x0a
        /*061a*/ 	.short	(.L_44 - .L_43)
	.align		4
.L_43:
        /*061c*/ 	.word	index@(.nv.constant0._ZN7cutlass13device_kernelINS_4fmha6kernel28FmhaKernelTmaWarpSpecializedINS1_10collective33FmhaBwdMainloopTmaWarpSpecializedINS_6half_tEfN4cute5tupleIJNS7_1CILi128EEESA_NS9_ILi48EEEEEENS4_16FusionBwdAdapterINS4_12CausalFusionEEEJEEENS4_17FmhaBwdEpilogueKVIS6_fNS8_IJNS9_ILi64EEESB_SA_EEEEENS2_23TileSchedulerBwdAdapterINS2_23IndividualTileSchedulerEEEJEEEEEvNT_6ParamsE)
        /*0620*/ 	.short	0x0210
        /*0622*/ 	.short	0x0ef0


	//----- nvinfo : EIATTR_SW_WAR
	.align		4
.L_44:
        /*0624*/ 	.byte	0x04, 0x36
        /*0626*/ 	.short	(.L_46 - .L_45)
.L_45:
        /*0628*/ 	.word	0x00000008
.L_46:


//--------------------- .nv.callgraph             --------------------------
	.section	.nv.callgraph,"",@"SHT_CUDA_CALLGRAPH"
	.align	4
	.sectionentsize	8
	.align		4
        /*0000*/ 	.word	0x00000000
	.align		4
        /*0004*/ 	.word	0xffffffff
	.align		4
        /*0008*/ 	.word	index@(_ZN7cutlass13device_kernelINS_4fmha6kernel28FmhaKernelTmaWarpSpecializedINS1_10collective33FmhaBwdMainloopTmaWarpSpecializedINS_6half_tEfN4cute5tupleIJNS7_1CILi128EEESA_NS9_ILi48EEEEEENS4_16FusionBwdAdapterINS4_12CausalFusionEEEJEEENS4_17FmhaBwdEpilogueKVIS6_fNS8_IJNS9_ILi64EEESB_SA_EEEEENS2_23TileSchedulerBwdAdapterINS2_23IndividualTileSchedulerEEEJEEEEEvNT_6ParamsE)
	.align		4
        /*000c*/ 	.word	index@(__assertfail)
	.align		4
        /*0010*/ 	.word	0x00000000
	.align		4
        /*0014*/ 	.word	0xfffffffe
	.align		4
        /*0018*/ 	.word	0x00000000
	.align		4
        /*001c*/ 	.word	0xfffffffd
	.align		4
        /*0020*/ 	.word	0x00000000
	.align		4
        /*0024*/ 	.word	0xfffffffc


//--------------------- .nv.constant4             --------------------------
	.section	.nv.constant4,"a",@progbits
	.align	8
	.align		8
.nv.constant4:
        /*0000*/ 	.dword	__assertfail
	.align		8
        /*0008*/ 	.dword	__unnamed_1
	.align		8
        /*0010*/ 	.dword	__unnamed_2
	.align		8
        /*0018*/ 	.dword	_ZN39_INTERNAL_8ec18145_4_k_cu_9a36de66_39364cuda3std3__45__cpo5beginE
	.align		8
        /*0020*/ 	.dword	_ZN39_INTERNAL_8ec18145_4_k_cu_9a36de66_39364cuda3std3__45__cpo3endE
	.align		8
        /*0028*/ 	.dword	_ZN39_INTERNAL_8ec18145_4_k_cu_9a36de66_39364cuda3std3__45__cpo6cbeginE
	.align		8
        /*0030*/ 	.dword	_ZN39_INTERNAL_8ec18145_4_k_cu_9a36de66_39364cuda3std3__45__cpo4cendE
	.align		8
        /*0038*/ 	.dword	_ZN39_INTERNAL_8ec18145_4_k_cu_9a36de66_39364cuda3std3__441_GLOBAL__N__8ec18145_4_k_cu_9a36de66_39366ignoreE
	.align		8
        /*0040*/ 	.dword	_ZN39_INTERNAL_8ec18145_4_k_cu_9a36de66_39364cuda3std3__419piecewise_constructE
	.align		8
        /*0048*/ 	.dword	_ZN39_INTERNAL_8ec18145_4_k_cu_9a36de66_39364cuda3std3__48in_placeE
	.align		8
        /*0050*/ 	.dword	_ZN39_INTERNAL_8ec18145_4_k_cu_9a36de66_39364cuda3std6ranges3__45__cpo4swapE
	.align		8
        /*0058*/ 	.dword	_ZN39_INTERNAL_8ec18145_4_k_cu_9a36de66_39364cuda3std6ranges3__45__cpo9iter_moveE
	.align		8
        /*0060*/ 	.dword	_ZN39_INTERNAL_8ec18145_4_k_cu_9a36de66_39364cute7productE
	.align		8
        /*0068*/ 	.dword	_ZN39_INTERNAL_8ec18145_4_k_cu_9a36de66_39364cute1_E
	.align		8
        /*0070*/ 	.dword	$str$24
	.align		8
        /*0078*/ 	.dword	$str$25


//--------------------- .text._ZN7cutlass13device_kernelINS_4fmha6kernel28FmhaKernelTmaWarpSpecializedINS1_10collective33FmhaBwdMainloopTmaWarpSpecializedINS_6half_tEfN4cute5tupleIJNS7_1CILi128EEESA_NS9_ILi48EEEEEENS4_16FusionBwdAdapterINS4_12CausalFusionEEEJEEENS4_17FmhaBwdEpilogueKVIS6_fNS8_IJNS9_ILi64EEESB_SA_EEEEENS2_23TileSchedulerBwdAdapterINS2_23IndividualTileSchedulerEEEJEEEEEvNT_6ParamsE --------------------------
	.section	.text._ZN7cutlass13device_kernelINS_4fmha6kernel28FmhaKernelTmaWarpSpecializedINS1_10collective33FmhaBwdMainloopTmaWarpSpecializedINS_6half_tEfN4cute5tupleIJNS7_1CILi128EEESA_NS9_ILi48EEEEEENS4_16FusionBwdAdapterINS4_12CausalFusionEEEJEEENS4_17FmhaBwdEpilogueKVIS6_fNS8_IJNS9_ILi64EEESB_SA_EEEEENS2_23TileSchedulerBwdAdapterINS2_23IndividualTileSchedulerEEEJEEEEEvNT_6ParamsE,"ax",@progbits
	.align	128
.text._ZN7cutlass13device_kernelINS_4fmha6kernel28FmhaKernelTmaWarpSpecializedINS1_10collective33FmhaBwdMainloopTmaWarpSpecializedINS_6half_tEfN4cute5tupleIJNS7_1CILi128EEESA_NS9_ILi48EEEEEENS4_16FusionBwdAdapterINS4_12CausalFusionEEEJEEENS4_17FmhaBwdEpilogueKVIS6_fNS8_IJNS9_ILi64EEESB_SA_EEEEENS2_23TileSchedulerBwdAdapterINS2_23IndividualTileSchedulerEEEJEEEEEvNT_6ParamsE:
        .type           _ZN7cutlass13device_kernelINS_4fmha6kernel28FmhaKernelTmaWarpSpecializedINS1_10collective33FmhaBwdMainloopTmaWarpSpecializedINS_6half_tEfN4cute5tupleIJNS7_1CILi128EEESA_NS9_ILi48EEEEEENS4_16FusionBwdAdapterINS4_12CausalFusionEEEJEEENS4_17FmhaBwdEpilogueKVIS6_fNS8_IJNS9_ILi64EEESB_SA_EEEEENS2_23TileSchedulerBwdAdapterINS2_23IndividualTileSchedulerEEEJEEEEEvNT_6ParamsE,@function
        .size           _ZN7cutlass13device_kernelINS_4fmha6kernel28FmhaKernelTmaWarpSpecializedINS1_10collective33FmhaBwdMainloopTmaWarpSpecializedINS_6half_tEfN4cute5tupleIJNS7_1CILi128EEESA_NS9_ILi48EEEEEENS4_16FusionBwdAdapterINS4_12CausalFusionEEEJEEENS4_17FmhaBwdEpilogueKVIS6_fNS8_IJNS9_ILi64EEESB_SA_EEEEENS2_23TileSchedulerBwdAdapterINS2_23IndividualTileSchedulerEEEJEEEEEvNT_6ParamsE,(.L_x_163 - _ZN7cutlass13device_kernelINS_4fmha6kernel28FmhaKernelTmaWarpSpecializedINS1_10collective33FmhaBwdMainloopTmaWarpSpecializedINS_6half_tEfN4cute5tupleIJNS7_1CILi128EEESA_NS9_ILi48EEEEEENS4_16FusionBwdAdapterINS4_12CausalFusionEEEJEEENS4_17FmhaBwdEpilogueKVIS6_fNS8_IJNS9_ILi64EEESB_SA_EEEEENS2_23TileSchedulerBwdAdapterINS2_23IndividualTileSchedulerEEEJEEEEEvNT_6ParamsE)
        .other          _ZN7cutlass13device_kernelINS_4fmha6kernel28FmhaKernelTmaWarpSpecializedINS1_10collective33FmhaBwdMainloopTmaWarpSpecializedINS_6half_tEfN4cute5tupleIJNS7_1CILi128EEESA_NS9_ILi48EEEEEENS4_16FusionBwdAdapterINS4_12CausalFusionEEEJEEENS4_17FmhaBwdEpilogueKVIS6_fNS8_IJNS9_ILi64EEESB_SA_EEEEENS2_23TileSchedulerBwdAdapterINS2_23IndividualTileSchedulerEEEJEEEEEvNT_6ParamsE,@"STO_CUDA_ENTRY STV_DEFAULT"
_ZN7cutlass13device_kernelINS_4fmha6kernel28FmhaKernelTmaWarpSpecializedINS1_10collective33FmhaBwdMainloopTmaWarpSpecializedINS_6half_tEfN4cute5tupleIJNS7_1CILi128EEESA_NS9_ILi48EEEEEENS4_16FusionBwdAdapterINS4_12CausalFusionEEEJEEENS4_17FmhaBwdEpilogueKVIS6_fNS8_IJNS9_ILi64EEESB_SA_EEEEENS2_23TileSchedulerBwdAdapterINS2_23IndividualTileSchedulerEEEJEEEEEvNT_6ParamsE:
[----:B------:R-:W1:Y:S02]  /*0000*/  LDC R1, c[0x0][0x28] ;  /* 0x00000a00ff017b82 */ /* 0x000e640000000800 */
[----:B-1----:R-:W-:Y:S01]  /*0010*/  VIADD R1, R1, 0xffffff00 ;  /* 0xffffff0001017836 */ /* 0x002fe20000000000 */
[----:B------:R-:W1:Y:S01]  /*0020*/  S2R R2, SR_TID.X ;  /* 0x0000000000027919 */ /* 0x000e620000002100 */
[----:B------:R-:W-:Y:S01]  /*0030*/  ELECT P1, URZ, PT ;  /* 0x00000000003f782f */ /* 0x000fe20003820000 */
[----:B------:R-:W-:Y:S01]  /*0040*/  BSSY B0, `(.L_x_0) ;  /* 0x0000020000007945 */ /* 0x000fe20003800000 */
[----:B-1----:R-:W-:-:S05]  /*0050*/  SHF.R.U32.HI R0, RZ, 0x5, R2 ;  /* 0x00000005ff007819 */ /* 0x002fca0000011602 */
[----:B------:R-:W1:Y:S02]  /*0060*/  SHFL.IDX PT, R3, R0, RZ, 0x1f ;  /* 0x00001fff00037589 */ /* 0x000e6400000e0000 */
[----:B-1----:R-:W-:Y:S02]  /*0070*/  R2UR UR4, R3 ;  /* 0x00000000030472ca */ /* 0x002fe400000e0000 */
[----:B------:R-:W-:-:S06]  /*0080*/  SHF.R.U32.HI R3, RZ, 0x7, R2 ;  /* 0x00000007ff037819 */ /* 0x000fcc0000011602 */
[----:B------:R-:W1:Y:S05]  /*0090*/  SHFL.IDX PT, R3, R3, RZ, 0x1f ;  /* 0x00001fff03037589 */ /* 0x000e6a00000e0000 */
[----:B------:R-:W-:Y:S02]  /*00a0*/  USHF.R.S32.HI UR5, URZ, 0x1f, UR4 ;  /* 0x0000001f3f057899 */ /* 0x000fe40008011404 */
[----:B------:R-:W-:Y:S02]  /*00b0*/  ISETP.NE.OR P0, PT, RZ, UR4, !P1 ;  /* 0x00000004ff007c0c */ /* 0x000fe4000cf05670 */
[----:B------:R-:W-:-:S04]  /*00c0*/  ULEA.HI UR5, UR5, UR4, URZ, 0x2 ;  /* 0x0000000405057291 */ /* 0x000fc8000f8f103f */
[----:B------:R-:W-:-:S04]  /*00d0*/  ULOP3.LUT UR5, UR5, 0xfffffffc, URZ, 0xc0, !UPT ;  /* 0xfffffffc05057892 */ /* 0x000fc8000f8ec03f */
[----:B------:R-:W-:-:S03]  /*00e0*/  UIADD3 UR4, UR4, -UR5, URZ ;  /* 0x8000000504047290 */ /* 0x000fc6000fffe03f */
[----:B------:R-:W-:Y:S09]  /*00f0*/  @P0 BRA `(.L_x_1) ;  /* 0x0000000000500947 */ /* 0x000ff20003800000 */
[----:B------:R-:W-:Y:S02]  /*0100*/  ULDC.64 UR6, c[0x0][0x198] ;  /* 0x0000660000067ab9 */ /* 0x000fe40000000a00 */
[----:B------:R-:W-:Y:S02]  /*0110*/  UIADD3 UR8, UP0, UR6, 0xf0, URZ ;  /* 0x000000f006087890 */ /* 0x000fe4000ff1e03f */
[----:B------:R-:W-:Y:S02]  /*0120*/  UIADD3 UR10, UP1, UR6, 0x1f0, URZ ;  /* 0x000001f0060a7890 */ /* 0x000fe4000ff3e03f */
[----:B------:R-:W-:Y:S02]  /*0130*/  UIADD3 UR12, UP2, UR6, 0x2f0, URZ ;  /* 0x000002f0060c7890 */ /* 0x000fe4000ff5e03f */
[----:B------:R-:W-:Y:S02]  /*0140*/  UIADD3 UR14, UP3, UR6, 0x3f0, URZ ;  /* 0x000003f0060e7890 */ /* 0x000fe4000ff7e03f */
[----:B------:R-:W-:-:S02]  /*0150*/  UIADD3 UR16, UP4, UR6, 0x5f0, URZ ;  /* 0x000005f006107890 */ /* 0x000fc4000ff9e03f */
[----:B------:R-:W-:Y:S02]  /*0160*/  UIADD3.X UR9, URZ, UR7, URZ, UP0, !UPT ;  /* 0x000000073f097290 */ /* 0x000fe400087fe43f */
[----:B------:R-:W-:Y:S02]  /*0170*/  UIADD3 UR6, UP5, UR6, 0x4f0, URZ ;  /* 0x000004f006067890 */ /* 0x000fe4000ffbe03f */
[----:B------:R-:W-:Y:S02]  /*0180*/  UIADD3.X UR11, URZ, UR7, URZ, UP1, !UPT ;  /* 0x000000073f0b7290 */ /* 0x000fe40008ffe43f */
[----:B------:R-:W-:Y:S02]  /*0190*/  UIADD3.X UR13, URZ, UR7, URZ, UP2, !UPT ;  /* 0x000000073f0d7290 */ /* 0x000fe400097fe43f */
[----:B------:R-:W-:Y:S01]  /*01a0*/  UIADD3.X UR15, URZ, UR7, URZ, UP3, !UPT ;  /* 0x000000073f0f7290 */ /* 0x000fe20009ffe43f */
[----:B------:R2:W-:Y:S01]  /*01b0*/  UTMACCTL.PF [UR8] ;  /* 0x00000000080079b9 */ /* 0x0005e20008040000 */
[----:B------:R-:W-:-:S03]  /*01c0*/  UIADD3.X UR17, URZ, UR7, URZ, UP4, !UPT ;  /* 0x000000073f117290 */ /* 0x000fc6000a7fe43f */
[----:B------:R2:W-:Y:S01]  /*01d0*/  UTMACCTL.PF [UR10] ;  /* 0x000000000a0079b9 */ /* 0x0005e20008040000 */
[----:B------:R-:W-:Y:S01]  /*01e0*/  UIADD3.X UR7, URZ, UR7, URZ, UP5, !UPT ;  /* 0x000000073f077290 */ /* 0x000fe2000affe43f */
[----:B------:R2:W-:Y:S02]  /*01f0*/  UTMACCTL.PF [UR12] ;  /* 0x000000000c0079b9 */ /* 0x0005e40008040000 */
[----:B------:R2:W-:Y:S02]  /*0200*/  UTMACCTL.PF [UR14] ;  /* 0x000000000e0079b9 */ /* 0x0005e40008040000 */
[----:B------:R2:W-:Y:S04]  /*0210*/  UTMACCTL.PF [UR16] ;  /* 0x00000000100079b9 */ /* 0x0005e80008040000 */
[----:B------:R2:W-:Y:S02]  /*0220*/  UTMACCTL.PF [UR6] ;  /* 0x00000000060079b9 */ /* 0x0005e40008040000 */
[----:B--2---:R-:W-:Y:S01]  /*0230*/  NOP ;  /* 0x0000000000007918 */ /* 0x004fe20000000000 */
.L_x_1:
[----:B------:R-:W-:Y:S05]  /*0240*/  BSYNC B0 ;  /* 0x0000000000007941 */ /* 0x000fea0003800000 */
.L_x_0:
[----:B------:R-:W2:Y:S01]  /*0250*/  SHFL.IDX PT, R4, R0, RZ, 0x1f ;  /* 0x00001fff00047589 */ /* 0x000ea200000e0000 */
[----:B-1----:R-:W-:Y:S01]  /*0260*/  R2UR UR10, R3 ;  /* 0x00000000030a72ca */ /* 0x002fe200000e0000 */
[----:B------:R-:W-:-:S12]  /*0270*/  UISETP.NE.AND UP0, UPT, UR4, 0x1, UPT ;  /* 0x000000010400788c */ /* 0x000fd8000bf05270 */
[----:B------:R-:W-:Y:S02]  /*0280*/  UIADD3 UR38, UR10, -0x1, URZ ;  /* 0xffffffff0a267890 */ /* 0x000fe4000fffe03f */
[----:B------:R-:W-:Y:S02]  /*0290*/  ULOP3.LUT UP2, URZ, UR10, UR4, URZ, 0xfc, !UPT ;  /* 0x000000040a3f7292 */ /* 0x000fe4000f84fc3f */
[----:B------:R-:W-:Y:S02]  /*02a0*/  UISETP.EQ.AND UP1, UPT, UR10, URZ, !UP0 ;  /* 0x0000003f0a00728c */ /* 0x000fe4000c722270 */
[----:B------:R-:W-:Y:S02]  /*02b0*/  UISETP.GE.U32.AND UP3, UPT, UR38, 0x4, UPT ;  /* 0x000000042600788c */ /* 0x000fe4000bf66070 */
[----:B------:R-:W-:Y:S01]  /*02c0*/  USEL UR45, URZ, 0x2, UP2 ;  /* 0x000000023f2d7887 */ /* 0x000fe20009000000 */
[----:B--2---:R-:W-:Y:S01]  /*02d0*/  ISETP.NE.AND P0, PT, R4, RZ, PT ;  /* 0x000000ff0400720c */ /* 0x004fe20003f05270 */
[----:B------:R-:W-:-:S02]  /*02e0*/  USEL UR39, URZ, 0x1, !UP1 ;  /* 0x000000013f277887 */ /* 0x000fc4000c800000 */
[----:B------:R-:W-:Y:S02]  /*02f0*/  USEL UR45, UR45, 0x1, UP3 ;  /* 0x000000012d2d7887 */ /* 0x000fe40009800000 */
[----:B------:R-:W-:-:S08]  /*0300*/  USEL UR39, UR39, 0x2, UP3 ;  /* 0x0000000227277887 */ /* 0x000fd00009800000 */
[----:B------:R-:W-:Y:S05]  /*0310*/  @P0 BRA `(.L_x_2) ;  /* 0x0000000000580947 */ /* 0x000fea0003800000 */
[----:B------:R-:W1:Y:S01]  /*0320*/  S2UR UR6, SR_CgaCtaId ;  /* 0x00000000000679c3 */ /* 0x000e620000008800 */
[----:B------:R-:W-:Y:S01]  /*0330*/  UMOV UR5, 0x400 ;  /* 0x0000040000057882 */ /* 0x000fe20000000000 */
[----:B------:R-:W-:Y:S01]  /*0340*/  UMOV UR7, 0x1 ;  /* 0x0000000100077882 */ /* 0x000fe20000000000 */
[----:B------:R-:W-:Y:S01]  /*0350*/  UMOV UR8, 0x80 ;  /* 0x0000008000087882 */ /* 0x000fe20000000000 */
[----:B------:R-:W-:Y:S01]  /*0360*/  ELECT P0, URZ, PT ;  /* 0x00000000003f782f */ /* 0x000fe20003800000 */
[----:B------:R-:W-:-:S04]  /*0370*/  UIADD3 UR8, -UR8, 0x100000, URZ ;  /* 0x0010000008087890 */ /* 0x000fc8000fffe13f */
[----:B------:R-:W-:Y:S02]  /*0380*/  USHF.L.U32 UR9, UR8, 0xb, URZ ;  /* 0x0000000b08097899 */ /* 0x000fe4000800063f */
[----:B------:R-:W-:Y:S02]  /*0390*/  USHF.L.U32 UR8, UR8, 0x1, URZ ;  /* 0x0000000108087899 */ /* 0x000fe4000800063f */
[----:B-1----:R-:W-:Y:S02]  /*03a0*/  ULEA UR5, UR6, UR5, 0x18 ;  /* 0x0000000506057291 */ /* 0x002fe4000f8ec03f */
[----:B------:R-:W-:-:S04]  /*03b0*/  UIADD3 UR6, -UR7, 0x100000, URZ ;  /* 0x0010000007067890 */ /* 0x000fc8000fffe13f */
[----:B------:R-:W-:Y:S02]  /*03c0*/  USHF.L.U32 UR7, UR6, 0xb, URZ ;  /* 0x0000000b06077899 */ /* 0x000fe4000800063f */
[----:B------:R-:W-:Y:S01]  /*03d0*/  USHF.L.U32 UR6, UR6, 0x1, URZ ;  /* 0x0000000106067899 */ /* 0x000fe2000800063f */
[----:B------:R-:W1:Y:S11]  /*03e0*/  FENCE.VIEW.ASYNC.S ;  /* 0x00000000000073c6 */ /* 0x000e760000000000 */
[----:B-1----:R1:W2:Y:S01]  /*03f0*/  SYNCS.EXCH.64 URZ, [UR5+0x26840], UR6 ;  /* 0x02684006053f75b2 */ /* 0x0022a20008000100 */
[----:B------:R1:W3:Y:S01]  /*0400*/  SYNCS.EXCH.64 URZ, [UR5+0x26860], UR8 ;  /* 0x02686008053f75b2 */ /* 0x0002e20008000100 */
[----:B------:R1:W4:Y:S01]  /*0410*/  SYNCS.EXCH.64 URZ, [UR5+0x26848], UR6 ;  /* 0x02684806053f75b2 */ /* 0x0003220008000100 */
[----:B------:R1:W1:Y:S01]  /*0420*/  SYNCS.EXCH.64 URZ, [UR5+0x26868], UR8 ;  /* 0x02686808053f75b2 */ /* 0x0002620008000100 */
[----:B------:R1:W1:Y:S01]  /*0430*/  SYNCS.EXCH.64 URZ, [UR5+0x26850], UR6 ;  /* 0x02685006053f75b2 */ /* 0x0002620008000100 */
[----:B------:R1:W1:Y:S01]  /*0440*/  SYNCS.EXCH.64 URZ, [UR5+0x26870], UR8 ;  /* 0x02687008053f75b2 */ /* 0x0002620008000100 */
[----:B------:R1:W1:Y:S01]  /*0450*/  SYNCS.EXCH.64 URZ, [UR5+0x26858], UR6 ;  /* 0x02685806053f75b2 */ /* 0x0002620008000100 */
[----:B------:R1:W1:Y:S01]  /*0460*/  SYNCS.EXCH.64 URZ, [UR5+0x26878], UR8 ;  /* 0x02687808053f75b2 */ /* 0x0002620008000100 */
[----:B------:R-:W-:Y:S01]  /*0470*/  NOP ;  /* 0x0000000000007918 */ /* 0x000fe20000000000 */
.L_x_2:
[----:B------:R-:W5:Y:S01]  /*0480*/  SHFL.IDX PT, R3, R0, RZ, 0x1f ;  /* 0x00001fff00037589 */ /* 0x000f6200000e0000 */
[----:B------:R-:W-:Y:S01]  /*0490*/  NOP ;  /* 0x0000000000007918 */ /* 0x000fe20000000000 */
[----:B-----5:R-:W-:-:S13]  /*04a0*/  ISETP.NE.AND P0, PT, R3, RZ, PT ;  /* 0x000000ff0300720c */ /* 0x020fda0003f05270 */
[----:B------:R-:W-:Y:S05]  /*04b0*/  @P0 BRA `(.L_x_3) ;  /* 0x0000000000580947 */ /* 0x000fea0003800000 */
[----:B-1----:R-:W1:Y:S01]  /*04c0*/  S2UR UR6, SR_CgaCtaId ;  /* 0x00000000000679c3 */ /* 0x002e620000008800 */
[----:B------:R-:W-:Y:S01]  /*04d0*/  UMOV UR5, 0x400 ;  /* 0x0000040000057882 */ /* 0x000fe20000000000 */
[----:B------:R-:W-:Y:S01]  /*04e0*/  UMOV UR8, 0x1 ;  /* 0x0000000100087882 */ /* 0x000fe20000000000 */
[----:B------:R-:W-:Y:S01]  /*04f0*/  UMOV UR7, 0x100 ;  /* 0x0000010000077882 */ /* 0x000fe20000000000 */
[----:B------:R-:W-:-:S04]  /*0500*/  UIADD3 UR8, -UR8, 0x100000, URZ ;  /* 0x0010000008087890 */ /* 0x000fc8000fffe13f */
[----:B------:R-:W-:Y:S02]  /*0510*/  USHF.L.U32 UR9, UR8, 0xb, URZ ;  /* 0x0000000b08097899 */ /* 0x000fe4000800063f */
[----:B------:R-:W-:Y:S01]  /*0520*/  USHF.L.U32 UR8, UR8, 0x1, URZ ;  /* 0x0000000108087899 */ /* 0x000fe2000800063f */
[----:B------:R-:W-:Y:S01]  /*0530*/  ELECT P0, URZ, PT ;  /* 0x00000000003f782f */ /* 0x000fe20003800000 */
[----:B-1----:R-:W-:Y:S02]  /*0540*/  ULEA UR5, UR6, UR5, 0x18 ;  /* 0x0000000506057291 */ /* 0x002fe4000f8ec03f */
[----:B------:R-:W-:-:S04]  /*0550*/  UIADD3 UR6, -UR7, 0x100000, URZ ;  /* 0x0010000007067890 */ /* 0x000fc8000fffe13f */
[----:B------:R-:W-:Y:S02]  /*0560*/  USHF.L.U32 UR7, UR6, 0xb, URZ ;  /* 0x0000000b06077899 */ /* 0x000fe4000800063f */
[----:B------:R-:W-:Y:S01]  /*0570*/  USHF.L.U32 UR6, UR6, 0x1, URZ ;  /* 0x0000000106067899 */ /* 0x000fe2000800063f */
[----:B------:R-:W1:Y:S03]  /*0580*/  FENCE.VIEW.ASYNC.S ;  /* 0x00000000000073c6 */ /* 0x000e660000000000 */
[----:B-1----:R1:W1:Y:S08]  /*0590*/  SYNCS.EXCH.64 URZ, [UR5+0x26800], UR8 ;  /* 0x02680008053f75b2 */ /* 0x0022700008000100 */
[----:B------:R1:W1:Y:S01]  /*05a0*/  SYNCS.EXCH.64 URZ, [UR5+0x26820], UR6 ;  /* 0x02682006053f75b2 */ /* 0x0002620008000100 */
[----:B------:R1:W1:Y:S01]  /*05b0*/  SYNCS.EXCH.64 URZ, [UR5+0x26808], UR8 ;  /* 0x02680808053f75b2 */ /* 0x0002620008000100 */
[----:B------:R1:W1:Y:S01]  /*05c0*/  SYNCS.EXCH.64 URZ, [UR5+0x26828], UR6 ;  /* 0x02682806053f75b2 */ /* 0x0002620008000100 */
[----:B------:R1:W1:Y:S01]  /*05d0*/  SYNCS.EXCH.64 URZ, [UR5+0x26810], UR8 ;  /* 0x02681008053f75b2 */ /* 0x0002620008000100 */
[----:B------:R1:W1:Y:S01]  /*05e0*/  SYNCS.EXCH.64 URZ, [UR5+0x26830], UR6 ;  /* 0x02683006053f75b2 */ /* 0x0002620008000100 */
[----:B------:R1:W1:Y:S01]  /*05f0*/  SYNCS.EXCH.64 URZ, [UR5+0x26818], UR8 ;  /* 0x02681808053f75b2 */ /* 0x0002620008000100 */
[----:B------:R1:W1:Y:S01]  /*0600*/  SYNCS.EXCH.64 URZ, [UR5+0x26838], UR6 ;  /* 0x02683806053f75b2 */ /* 0x0002620008000100 */
[----:B------:R-:W-:Y:S01]  /*0610*/  NOP ;  /* 0x0000000000007918 */ /* 0x000fe20000000000 */
.L_x_3:
        /* <DEDUP_REMOVED lines=21> */
[----:B------:R-:W-:Y:S01]  /*0770*/  NOP ;  /* 0x0000000000007918 */ /* 0x000fe20000000000 */
.L_x_4:
[----:B------:R-:W5:Y:S01]  /*0780*/  SHFL.IDX PT, R3, R0, RZ, 0x1f ;  /* 0x00001fff00037589 */ /* 0x000f6200000e0000 */
[----:B------:R-:W-:Y:S01]  /*0790*/  ELECT P0, URZ, PT ;  /* 0x00000000003f782f */ /* 0x000fe20003800000 */
[----:B------:R-:W-:Y:S01]  /*07a0*/  NOP ;  /* 0x0000000000007918 */ /* 0x000fe20000000000 */
[----:B-1----:R-:W-:Y:S02]  /*07b0*/  UMOV UR6, 0x80 ;  /* 0x0000008000067882 */ /* 0x002fe40000000000 */
[C---:B-----5:R-:W-:Y:S02]  /*07c0*/  ISETP.NE.OR P0, PT, R3.reuse, RZ, !P0 ;  /* 0x000000ff0300720c */ /* 0x060fe40004705670 */
[----:B------:R-:W-:-:S11]  /*07d0*/  ISETP.NE.AND P2, PT, R3, RZ, PT ;  /* 0x000000ff0300720c */ /* 0x000fd60003f45270 */
[----:B------:R-:W-:Y:S01]  /*07e0*/  VOTEU.ALL UP1, P0 ;  /* 0x00000000003f7886 */ /* 0x000fe20000020000 */
[----:B------:R-:W-:Y:S01]  /*07f0*/  VOTEU.ALL UP2, P0 ;  /* 0x00000000003f7886 */ /* 0x000fe20000040000 */
[----:B------:R-:W-:Y:S01]  /*0800*/  VOTEU.ALL UP3, P0 ;  /* 0x00000000003f7886 */ /* 0x000fe20000060000 */
[----:B------:R-:W-:Y:S02]  /*0810*/  VOTEU.ALL UP4, P0 ;  /* 0x00000000003f7886 */ /* 0x000fe40000080000 */
[----:B------:R-:W1:Y:S01]  /*0820*/  @!UP1 S2UR UR8, SR_CgaCtaId ;  /* 0x00000000000899c3 */ /* 0x000e620000008800 */
[----:B------:R-:W-:Y:S01]  /*0830*/  @!UP1 UMOV UR5, 0x400 ;  /* 0x0000040000059882 */ /* 0x000fe20000000000 */
[----:B------:R-:W-:-:S04]  /*0840*/  @!UP1 UIADD3 UR6, -UR6, 0x100000, URZ ;  /* 0x0010000006069890 */ /* 0x000fc8000fffe13f */
[----:B------:R-:W-:Y:S02]  /*0850*/  @!UP1 USHF.L.U32 UR7, UR6, 0xb, URZ ;  /* 0x0000000b06079899 */ /* 0x000fe4000800063f */
[----:B------:R-:W-:Y:S02]  /*0860*/  @!UP1 USHF.L.U32 UR6, UR6, 0x1, URZ ;  /* 0x0000000106069899 */ /* 0x000fe4000800063f */
[----:B-1----:R-:W-:Y:S02]  /*0870*/  @!UP1 ULEA UR5, UR8, UR5, 0x18 ;  /* 0x0000000508059291 */ /* 0x002fe4000f8ec03f */
[----:B------:R-:W-:-:S04]  /*0880*/  UISETP.NE.AND UP1, UPT, UR38, URZ, UPT ;  /* 0x0000003f2600728c */ /* 0x000fc8000bf25270 */
[----:B------:R-:W-:-:S03]  /*0890*/  USEL UR8, URZ, 0x1, UP1 ;  /* 0x000000013f087887 */ /* 0x000fc60008800000 */
[----:B------:R-:W-:-:S03]  /*08a0*/  VOTEU.ALL UP1, P0 ;  /* 0x00000000003f7886 */ /* 0x000fc60000020000 */
[----:B------:R-:W-:Y:S01]  /*08b0*/  IMAD.U32 R0, RZ, RZ, UR8 ;  /* 0x00000008ff007e24 */ /* 0x000fe2000f8e00ff */
[----:B------:R-:W1:Y:S02]  /*08c0*/  FENCE.VIEW.ASYNC.S ;  /* 0x00000000000073c6 */ /* 0x000e640000000000 */
[----:B-1----:R1:W1:Y:S01]  /*08d0*/  @!UP1 SYNCS.EXCH.64 URZ, [UR5+0x268a0], UR6 ;  /* 0x0268a006053f95b2 */ /* 0x0022620008000100 */
[----:B------:R1:W1:Y:S01]  /*08e0*/  @!UP2 SYNCS.EXCH.64 URZ, [UR5+0x268a8], UR6 ;  /* 0x0268a806053fa5b2 */ /* 0x0002620008000100 */
[----:B------:R1:W1:Y:S01]  /*08f0*/  @!UP3 SYNCS.EXCH.64 URZ, [UR5+0x268b0], UR6 ;  /* 0x0268b006053fb5b2 */ /* 0x0002620008000100 */
[----:B------:R1:W1:Y:S01]  /*0900*/  @!UP4 SYNCS.EXCH.64 URZ, [UR5+0x268b8], UR6 ;  /* 0x0268b806053fc5b2 */ /* 0x0002620008000100 */
[----:B------:R-:W-:Y:S01]  /*0910*/  NOP ;  /* 0x0000000000007918 */ /* 0x000fe20000000000 */
[----:B------:R-:W-:Y:S05]  /*0920*/  @P2 BRA `(.L_x_5) ;  /* 0x0000000000502947 */ /* 0x000fea0003800000 */
[----:B-1----:R-:W1:Y:S01]  /*0930*/  S2UR UR6, SR_CgaCtaId ;  /* 0x00000000000679c3 */ /* 0x002e620000008800 */
        /* <DEDUP_REMOVED lines=12> */
[----:B-1----:R1:W1:Y:S01]  /*0a00*/  SYNCS.EXCH.64 URZ, [UR5+0x268d0], UR6 ;  /* 0x0268d006053f75b2 */ /* 0x0022620008000100 */
[----:B------:R1:W1:Y:S01]  /*0a10*/  SYNCS.EXCH.64 URZ, [UR5+0x268e8], UR8 ;  /* 0x0268e808053f75b2 */ /* 0x0002620008000100 */
[----:B------:R1:W1:Y:S01]  /*0a20*/  SYNCS.EXCH.64 URZ, [UR5+0x268d8], UR6 ;  /* 0x0268d806053f75b2 */ /* 0x0002620008000100 */
[----:B------:R1:W1:Y:S01]  /*0a30*/  SYNCS.EXCH.64 URZ, [UR5+0x268f0], UR8 ;  /* 0x0268f008053f75b2 */ /* 0x0002620008000100 */
[----:B------:R1:W1:Y:S01]  /*0a40*/  SYNCS.EXCH.64 URZ, [UR5+0x268e0], UR6 ;  /* 0x0268e006053f75b2 */ /* 0x0002620008000100 */
[----:B------:R1:W1:Y:S01]  /*0a50*/  SYNCS.EXCH.64 URZ, [UR5+0x268f8], UR8 ;  /* 0x0268f808053f75b2 */ /* 0x0002620008000100 */
[----:B------:R-:W-:Y:S01]  /*0a60*/  NOP ;  /* 0x0000000000007918 */ /* 0x000fe20000000000 */
.L_x_5:
[----:B------:R-:W-:Y:S01]  /*0a70*/  ISETP.NE.AND P0, PT, RZ, UR10, PT ;  /* 0x0000000aff007c0c */ /* 0x000fe2000bf05270 */
[----:B------:R-:W-:Y:S01]  /*0a80*/  IMAD.U32 R3, RZ, RZ, UR4 ;  /* 0x00000004ff037e24 */ /* 0x000fe2000f8e00ff */
[----:B------:R-:W-:Y:S01]  /*0a90*/  NOP ;  /* 0x0000000000007918 */ /* 0x000fe20000000000 */
[----:B-1234-:R-:W-:Y:S03]  /*0aa0*/  BAR.SYNC.DEFER_BLOCKING 0x0 ;  /* 0x0000000000007b1d */ /* 0x01efe60000010000 */
[----:B------:R-:W-:-:S07]  /*0ab0*/  ISETP.EQ.AND P2, PT, R3, 0x1, P1 ;  /* 0x000000010300780c */ /* 0x000fce0000f42270 */
[----:B------:R-:W-:Y:S06]  /*0ac0*/  @!P0 BRA `(.L_x_6) ;  /* 0x0000009c00f88947 */ /* 0x000fec0003800000 */
[----:B------:R-:W-:-:S06]  /*0ad0*/  UISETP.GT.U32.AND UP0, UPT, UR38, 0x3, UPT ;  /* 0x000000032600788c */ /* 0x000fcc000bf04070 */
[----:B------:R-:W-:-:S13]  /*0ae0*/  PLOP3.LUT P0, PT, PT, PT, UP0, 0x80, 0x0 ;  /* 0x000000000000781c */ /* 0x000fda0003f0f008 */
[----:B------:R-:W-:Y:S05]  /*0af0*/  @P0 EXIT ;  /* 0x000000000000094d */ /* 0x000fea0003800000 */
.L_x_7:
[----:B------:R-:W-:-:S08]  /*0b00*/  NOP ;  /* 0x0000000000007918 */ /* 0x000fd00000000000 */
[----:B------:R-:W1:Y:S02]  /*0b10*/  USETMAXREG.TRY_ALLOC.CTAPOOL UP0, 0xf0 ;  /* 0x000000f0000079c8 */ /* 0x000e640008000600 */
[----:B-1----:R-:W-:-:S13]  /*0b20*/  PLOP3.LUT P0, PT, PT, PT, UP0, 0x80, 0x0 ;  /* 0x000000000000781c */ /* 0x002fda0003f0f008 */
[----:B------:R-:W-:Y:S05]  /*0b30*/  @!P0 BRA `(.L_x_7) ;  /* 0xfffffffc00f08947 */ /* 0x000fea000383ffff */
[----:B------:R-:W-:Y:S01]  /*0b40*/  UISETP.NE.AND UP0, UPT, UR10, 0x1, UPT ;  /* 0x000000010a00788c */ /* 0x000fe2000bf05270 */
[----:B------:R-:W1:Y:S01]  /*0b50*/  S2UR UR42, SR_CTAID.X ;  /* 0x00000000002a79c3 */ /* 0x000e620000002500 */
[----:B------:R-:W-:Y:S01]  /*0b60*/  UMOV UR4, URZ ;  /* 0x0000003f00047c82 */ /* 0x000fe20008000000 */
[----:B------:R-:W-:-:S03]  /*0b70*/  UMOV UR14, URZ ;  /* 0x0000003f000e7c82 */ /* 0x000fc60008000000 */
[----:B------:R-:W-:-:S13]  /*0b80*/  PLOP3.LUT P0, PT, PT, PT, UP0, 0x80, 0x0 ;  /* 0x000000000000781c */ /* 0x000fda0003f0f008 */
[----:B------:R-:W-:Y:S05]  /*0b90*/  @!P0 BRA `(.L_x_8) ;  /* 0x0000000000388947 */ /* 0x000fea0003800000 */
[----:B------:R-:W-:Y:S01]  /*0ba0*/  UISETP.NE.AND UP0, UPT, UR10, 0x2, UPT ;  /* 0x000000020a00788c */ /* 0x000fe2000bf05270 */
[----:B------:R-:W-:-:S05]  /*0bb0*/  UMOV UR14, 0x2 ;  /* 0x00000002000e7882 */ /* 0x000fca0000000000 */
[----:B------:R-:W-:-:S13]  /*0bc0*/  PLOP3.LUT P1, PT, PT, PT, UP0, 0x80, 0x0 ;  /* 0x000000000000781c */ /* 0x000fda0003f2f008 */
[----:B------:R-:W-:Y:S05]  /*0bd0*/  @!P1 BRA `(.L_x_8) ;  /* 0x0000000000289947 */ /* 0x000fea0003800000 */
[----:B------:R-:W-:-:S06]  /*0be0*/  UISETP.NE.AND UP0, UPT, UR10, 0x3, UPT ;  /* 0x000000030a00788c */ /* 0x000fcc000bf05270 */
[----:B------:R-:W-:-:S13]  /*0bf0*/  PLOP3.LUT P1, PT, PT, PT, UP0, 0x80, 0x0 ;  /* 0x000000000000781c */ /* 0x000fda0003f2f008 */
[----:B------:R-:W-:Y:S05]  /*0c00*/  @!P1 BRA `(.L_x_9) ;  /* 0x0000000000149947 */ /* 0x000fea0003800000 */
[----:B------:R-:W-:-:S11]  /*0c10*/  UISETP.NE.AND UP0, UPT, UR10, 0x4, UPT ;  /* 0x000000040a00788c */ /* 0x000fd6000bf05270 */
[----:B------:R-:W-:Y:S01]  /*0c20*/  @!UP0 UMOV UR4, 0x1 ;  /* 0x0000000100048882 */ /* 0x000fe20000000000 */
[----:B------:R-:W-:Y:S01]  /*0c30*/  @UP0 UMOV UR14, URZ ;  /* 0x0000003f000e0c82 */ /* 0x000fe20008000000 */
[----:B------:R-:W-:Y:S01]  /*0c40*/  @UP0 UMOV UR4, URZ ;  /* 0x0000003f00040c82 */ /* 0x000fe20008000000 */
[----:B------:R-:W-:Y:S05]  /*0c50*/  BRA `(.L_x_8) ;  /* 0x0000000000087947 */ /* 0x000fea0003800000 */
.L_x_9:
[----:B------:R-:W-:Y:S01]  /*0c60*/  UMOV UR4, 0x1 ;  /* 0x0000000100047882 */ /* 0x000fe20000000000 */
[----:B------:R-:W-:-:S05]  /*0c70*/  UMOV UR14, URZ ;  /* 0x0000003f000e7c82 */ /* 0x000fca0008000000 */
.L_x_8:
[----:B------:R-:W-:Y:S05]  /*0c80*/  @!P0 BRA `(.L_x_10) ;  /* 0x00000000003c8947 */ /* 0x000fea0003800000 */
[----:B------:R-:W-:-:S06]  /*0c90*/  UISETP.NE.AND UP0, UPT, UR10, 0x2, UPT ;  /* 0x000000020a00788c */ /* 0x000fcc000bf05270 */
[----:B------:R-:W-:-:S13]  /*0ca0*/  PLOP3.LUT P0, PT, PT, PT, UP0, 0x80, 0x0 ;  /* 0x000000000000781c */ /* 0x000fda0003f0f008 */
[----:B------:R-:W-:Y:S05]  /*0cb0*/  @!P0 BRA `(.L_x_11) ;  /* 0x0000000000288947 */ /* 0x000fea0003800000 */
[----:B------:R-:W-:-:S06]  /*0cc0*/  UISETP.NE.AND UP0, UPT, UR10, 0x3, UPT ;  /* 0x000000030a00788c */ /* 0x000fcc000bf05270 */
[----:B------:R-:W-:-:S13]  /*0cd0*/  PLOP3.LUT P0, PT, PT, PT, UP0, 0x80, 0x0 ;  /* 0x000000000000781c */ /* 0x000fda0003f0f008 */
[----:B------:R-:W-:Y:S05]  /*0ce0*/  @!P0 BRA `(.L_x_12) ;  /* 0x0000000000148947 */ /* 0x000fea0003800000 */
[----:B------:R-:W-:-:S06]  /*0cf0*/  UISETP.NE.AND UP0, UPT, UR10, 0x4, UPT ;  /* 0x000000040a00788c */ /* 0x000fcc000bf05270 */
[----:B------:R-:W-:-:S13]  /*0d00*/  PLOP3.LUT P0, PT, PT, PT, UP0, 0x80, 0x0 ;  /* 0x000000000000781c */ /* 0x000fda0003f0f008 */
[----:B------:R-:W-:Y:S05]  /*0d10*/  @P0 BRA `(.L_x_13) ;  /* 0x00000000001c0947 */ /* 0x000fea0003800000 */
[----:B-1----:R-:W-:Y:S01]  /*0d20*/  ULEA UR42, UR42, 0x3, 0x1 ;  /* 0x000000032a2a7891 */ /* 0x002fe2000f8e083f */
[----:B------:R-:W-:Y:S11]  /*0d30*/  BRA `(.L_x_13) ;  /* 0x0000000000147947 */ /* 0x000ff60003800000 */
.L_x_12:
[----:B-1----:R-:W-:Y:S01]  /*0d40*/  ULEA UR42, UR42, 0x2, 0x1 ;  /* 0x000000022a2a7891 */ /* 0x002fe2000f8e083f */
[----:B------:R-:W-:Y:S11]  /*0d50*/  BRA `(.L_x_13) ;  /* 0x00000000000c7947 */ /* 0x000ff60003800000 */
.L_x_11:
[----:B-1----:R-:W-:Y:S01]  /*0d60*/  ULEA UR42, UR42, 0x1, 0x1 ;  /* 0x000000012a2a7891 */ /* 0x002fe2000f8e083f */
[----:B------:R-:W-:Y:S11]  /*0d70*/  BRA `(.L_x_13) ;  /* 0x0000000000047947 */ /* 0x000ff60003800000 */
.L_x_10:
[----:B-1----:R-:W-:-:S12]  /*0d80*/  USHF.L.U32 UR42, UR42, 0x1, URZ ;  /* 0x000000012a2a7899 */ /* 0x002fd8000800063f */
.L_x_13:
[----:B------:R-:W-:-:S04]  /*0d90*/  ULOP3.LUT UR5, UR39, 0x1, URZ, 0xfc, !UPT ;  /* 0x0000000127057892 */ /* 0x000fc8000f8efc3f */
[----:B------:R-:W-:-:S06]  /*0da0*/  UISETP.NE.AND UP0, UPT, UR5, 0x3, UPT ;  /* 0x000000030500788c */ /* 0x000fcc000bf05270 */
[----:B------:R-:W-:-:S13]  /*0db0*/  PLOP3.LUT P0, PT, PT, PT, UP0, 0x80, 0x0 ;  /* 0x000000000000781c */ /* 0x000fda0003f0f008 */
[----:B------:R-:W-:Y:S05]  /*0dc0*/  @!P0 BRA `(.L_x_14) ;  /* 0x0000000000048947 */ /* 0x000fea0003800000 */
[----:B-1----:R-:W-:Y:S01]  /*0dd0*/  BPT.TRAP 0x1 ;  /* 0x000000040000795c */ /* 0x002fe20000300000 */
.L_x_14:
[----:B------:R-:W2:Y:S01]  /*0de0*/  S2UR UR5, SR_CgaCtaId ;  /* 0x00000000000579c3 */ /* 0x000ea20000008800 */
[----:B------:R-:W-:Y:S01]  /*0df0*/  UMOV UR36, 0x400 ;  /* 0x0000040000247882 */ /* 0x000fe20000000000 */
[----:B------:R-:W-:-:S05]  /*0e00*/  IMAD.U32 R5, RZ, RZ, UR4 ;  /* 0x00000004ff057e24 */ /* 0x000fca000f8e00ff */
[----:B------:R-:W-:Y:S01]  /*0e10*/  SHF.L.U32 R5, R5, 0x1f, RZ ;  /* 0x0000001f05057819 */ /* 0x000fe200000006ff */
[----:B--2---:R-:W-:-:S04]  /*0e20*/  ULEA UR36, UR5, UR36, 0x18 ;  /* 0x0000002405247291 */ /* 0x004fc8000f8ec03f */
[----:B------:R-:W-:-:S09]  /*0e30*/  ULEA UR33, UR14, UR36, 0x3 ;  /* 0x000000240e217291 */ /* 0x000fd2000f8e183f */
[----:B------:R-:W2:Y:S02]  /*0e40*/  SYNCS.PHASECHK.TRANS64.TRYWAIT P1, [UR33+0x26840], R5 ;  /* 0x02684005ff0075a7 */ /* 0x000ea40008020161 */
[----:B--2---:R-:W-:Y:S05]  /*0e50*/  @!P1 BRA `(.L_x_15) ;  /* 0x000000d400809947 */ /* 0x004fea0003800000 */
.L_x_142:
[----:B------:R-:W-:Y:S05]  /*0e60*/  @!P0 BRA `(.L_x_16) ;  /* 0x0000000000048947 */ /* 0x000fea0003800000 */
[----:B-1----:R-:W-:Y:S01]  /*0e70*/  BPT.TRAP 0x1 ;  /* 0x000000040000795c */ /* 0x002fe20000300000 */
.L_x_16:
[----:B------:R-:W3:Y:S01]  /*0e80*/  SYNCS.PHASECHK.TRANS64.TRYWAIT P1, [UR33+0x26848], R5 ;  /* 0x02684805ff0075a7 */ /* 0x000ee20008020161 */
[----:B------:R-:W-:-:S04]  /*0e90*/  SHF.R.S32.HI R3, RZ, 0x1f, R2 ;  /* 0x0000001fff037819 */ /* 0x000fc80000011402 */
[----:B------:R-:W-:-:S04]  /*0ea0*/  LEA.HI R3, R3, R2, RZ, 0x7 ;  /* 0x0000000203037211 */ /* 0x000fc800078f38ff */
[----:B------:R-:W-:-:S05]  /*0eb0*/  LOP3.LUT R3, R3, 0xffffff80, RZ, 0xc0, !PT ;  /* 0xffffff8003037812 */ /* 0x000fca00078ec0ff */
[----:B--2---:R-:W-:Y:S01]  /*0ec0*/  IMAD.IADD R4, R2, 0x1, -R3 ;  /* 0x0000000102047824 */ /* 0x004fe200078e0a03 */
[----:B------:R-:W2:Y:S01]  /*0ed0*/  LDC R10, c[0x0][0x288] ;  /* 0x0000a200ff0a7b82 */ /* 0x000ea20000000800 */
[----:B---3--:R-:W-:Y:S05]  /*0ee0*/  @!P1 BRA `(.L_x_17) ;  /* 0x000000d400749947 */ /* 0x008fea0003800000 */
.L_x_143:
[----:B--2---:R-:W-:Y:S01]  /*0ef0*/  ISETP.GE.AND P1, PT, R10, 0x80, PT ;  /* 0x000000800a00780c */ /* 0x004fe20003f26270 */
[----:B------:R-:W-:Y:S01]  /*0f00*/  UMOV UR37, URZ ;  /* 0x0000003f00257c82 */ /* 0x000fe20008000000 */
[----:B---3--:R-:W-:Y:S01]  /*0f10*/  IMAD.MOV.U32 R2, RZ, RZ, 0x1 ;  /* 0x00000001ff027424 */ /* 0x008fe200078e00ff */
[----:B------:R-:W-:Y:S01]  /*0f20*/  CS2R R192, SRZ ;  /* 0x0000000000c07805 */ /* 0x000fe2000001ff00 */
[----:B------:R-:W-:Y:S01]  /*0f30*/  IMAD.MOV.U32 R3, RZ, RZ, RZ ;  /* 0x000000ffff037224 */ /* 0x000fe200078e00ff */
[----:B------:R-:W-:Y:S02]  /*0f40*/  CS2R R194, SRZ ;  /* 0x0000000000c27805 */ /* 0x000fe4000001ff00 */
[----:B------:R-:W-:Y:S02]  /*0f50*/  CS2R R196, SRZ ;  /* 0x0000000000c47805 */ /* 0x000fe4000001ff00 */
[----:B------:R-:W-:Y:S02]  /*0f60*/  CS2R R198, SRZ ;  /* 0x0000000000c67805 */ /* 0x000fe4000001ff00 */
[----:B------:R-:W-:-:S02]  /*0f70*/  CS2R R184, SRZ ;  /* 0x0000000000b87805 */ /* 0x000fc4000001ff00 */
[----:B------:R-:W-:Y:S02]  /*0f80*/  CS2R R186, SRZ ;  /* 0x0000000000ba7805 */ /* 0x000fe4000001ff00 */
[----:B------:R-:W-:Y:S02]  /*0f90*/  CS2R R188, SRZ ;  /* 0x0000000000bc7805 */ /* 0x000fe4000001ff00 */
        /* <DEDUP_REMOVED lines=16> */
[----:B------:R-:W-:Y:S01]  /*10a0*/  CS2R R158, SRZ ;  /* 0x00000000009e7805 */ /* 0x000fe2000001ff00 */
[----:B------:R-:W-:Y:S06]  /*10b0*/  @!P1 BRA `(.L_x_18) ;  /* 0x0000008400a09947 */ /* 0x000fec0003800000 */
[----:B------:R-:W-:Y:S01]  /*10c0*/  SHF.R.S32.HI R3, RZ, 0x1f, R4 ;  /* 0x0000001fff037819 */ /* 0x000fe20000011404 */
[----:B-1----:R-:W-:Y:S01]  /*10d0*/  ULOP3.LUT UR29, UR42, 0x1, URZ, 0xc0, !UPT ;  /* 0x000000012a1d7892 */ /* 0x002fe2000f8ec03f */
[----:B------:R-:W-:Y:S01]  /*10e0*/  SHF.R.U32.HI R10, RZ, 0x7, R10 ;  /* 0x00000007ff0a7819 */ /* 0x000fe2000001160a */
[----:B------:R-:W-:Y:S01]  /*10f0*/  IMAD.MOV.U32 R12, RZ, RZ, RZ ;  /* 0x000000ffff0c7224 */ /* 0x000fe200078e00ff */
[CC--:B------:R-:W-:Y:S01]  /*1100*/  LEA.HI R2, R3.reuse, R4.reuse, RZ, 0x2 ;  /* 0x0000000403027211 */ /* 0x0c0fe200078f10ff */
[----:B------:R-:W-:Y:S01]  /*1110*/  IMAD.MOV.U32 R192, RZ, RZ, RZ ;  /* 0x000000ffffc07224 */ /* 0x000fe200078e00ff */
[----:B------:R-:W-:Y:S01]  /*1120*/  LEA.HI R3, R3, R4, RZ, 0x5 ;  /* 0x0000000403037211 */ /* 0x000fe200078f28ff */
[----:B------:R-:W-:Y:S01]  /*1130*/  IMAD.U32 R9, RZ, RZ, UR29 ;  /* 0x0000001dff097e24 */ /* 0x000fe2000f8e00ff */
[--C-:B------:R-:W-:Y:S01]  /*1140*/  SHF.R.S32.HI R6, RZ, 0x2, R2.reuse ;  /* 0x00000002ff067819 */ /* 0x100fe20000011402 */
[----:B------:R-:W-:Y:S01]  /*1150*/  ULOP3.LUT UR32, UR45, 0x2, URZ, 0xfc, !UPT ;  /* 0x000000022d207892 */ /* 0x000fe2000f8efc3f */
[----:B------:R-:W-:Y:S01]  /*1160*/  SHF.R.S32.HI R7, RZ, 0x1f, R2 ;  /* 0x0000001fff077819 */ /* 0x000fe20000011402 */
[----:B------:R-:W-:Y:S01]  /*1170*/  UMOV UR4, URZ ;  /* 0x0000003f00047c82 */ /* 0x000fe20008000000 */
[----:B------:R-:W-:Y:S01]  /*1180*/  LOP3.LUT R5, R2, 0x7ffffffc, RZ, 0xc0, !PT ;  /* 0x7ffffffc02057812 */ /* 0x000fe200078ec0ff */
[----:B------:R-:W-:Y:S01]  /*1190*/  UMOV UR31, URZ ;  /* 0x0000003f001f7c82 */ /* 0x000fe20008000000 */
[----:B------:R-:W-:Y:S01]  /*11a0*/  LEA.HI R7, R7, R6, RZ, 0x3 ;  /* 0x0000000607077211 */ /* 0x000fe200078f18ff */
[----:B------:R-:W-:Y:S01]  /*11b0*/  UMOV UR37, URZ ;  /* 0x0000003f00257c82 */ /* 0x000fe20008000000 */
[----:B------:R-:W-:Y:S01]  /*11c0*/  SHF.R.S32.HI R3, RZ, 0x5, R3 ;  /* 0x00000005ff037819 */ /* 0x000fe20000011403 */
[----:B------:R-:W-:Y:S01]  /*11d0*/  IMAD.IADD R5, R4, 0x1, -R5 ;  /* 0x0000000104057824 */ /* 0x000fe200078e0a05 */
[----:B------:R-:W-:Y:S01]  /*11e0*/  LOP3.LUT R7, R7, 0xfffffff8, RZ, 0xc0, !PT ;  /* 0xfffffff807077812 */ /* 0x000fe200078ec0ff */
[----:B------:R-:W-:Y:S01]  /*11f0*/  UMOV UR5, URZ ;  /* 0x0000003f00057c82 */ /* 0x000fe20008000000 */
[----:B------:R-:W-:Y:S01]  /*1200*/  ULDC.64 UR12, c[0x0][0x208] ;  /* 0x00008200000c7ab9 */ /* 0x000fe20000000a00 */
[----:B------:R-:W-:-:S02]  /*1210*/  IMAD.SHL.U32 R236, R5, 0x2, RZ ;  /* 0x0000000205ec7824 */ /* 0x000fc400078e00ff */
[----:B------:R-:W-:Y:S02]  /*1220*/  IMAD.IADD R7, R6, 0x1, -R7 ;  /* 0x0000000106077824 */ /* 0x000fe400078e0a07 */
[----:B------:R-:W-:Y:S02]  /*1230*/  IMAD R2, R3, 0x800, R236 ;  /* 0x0000080003027824 */ /* 0x000fe400078e02ec */
[----:B------:R-:W-:Y:S02]  /*1240*/  IMAD.U32 R5, RZ, RZ, UR42 ;  /* 0x0000002aff057e24 */ /* 0x000fe4000f8e00ff */
[--C-:B------:R-:W-:Y:S02]  /*1250*/  IMAD R4, R7, 0x8, R2.reuse ;  /* 0x0000000807047824 */ /* 0x100fe400078e0202 */
[C---:B------:R-:W-:Y:S02]  /*1260*/  IMAD R2, R3.reuse, -0x500, R2 ;  /* 0xfffffb0003027824 */ /* 0x040fe400078e0202 */
[----:B------:R-:W-:Y:S01]  /*1270*/  IMAD R8, R3, 0x10, R7 ;  /* 0x0000001003087824 */ /* 0x000fe200078e0207 */
[----:B------:R-:W-:Y:S01]  /*1280*/  LEA R4, R4, UR36, 0x1 ;  /* 0x0000002404047c11 */ /* 0x000fe2000f8e08ff */
[----:B------:R-:W-:-:S02]  /*1290*/  IMAD R237, R7, 0x10, R2 ;  /* 0x0000001007ed7824 */ /* 0x000fc400078e0202 */
[----:B------:R-:W-:Y:S02]  /*12a0*/  IMAD R8, R5, 0x40, R8 ;  /* 0x0000004005087824 */ /* 0x000fe400078e0208 */
[----:B------:R-:W-:Y:S02]  /*12b0*/  IMAD R9, R9, 0x4000, R4 ;  /* 0x0000400009097824 */ /* 0x000fe400078e0204 */
[----:B------:R-:W-:Y:S02]  /*12c0*/  IMAD.MOV.U32 R2, RZ, RZ, 0x1 ;  /* 0x00000001ff027424 */ /* 0x000fe400078e00ff */
[----:B------:R-:W-:Y:S02]  /*12d0*/  IMAD.MOV.U32 R3, RZ, RZ, RZ ;  /* 0x000000ffff037224 */ /* 0x000fe400078e00ff */
[----:B------:R-:W-:-:S07]  /*12e0*/  IMAD.MOV.U32 R11, RZ, RZ, R236 ;  /* 0x000000ffff0b7224 */ /* 0x000fce00078e00ec */
.L_x_42:
[----:B------:R-:W-:-:S13]  /*12f0*/  ISETP.GE.AND P1, PT, R10, 0x1, PT ;  /* 0x000000010a00780c */ /* 0x000fda0003f26270 */
[----:B--23--:R-:W-:Y:S05]  /*1300*/  @!P1 BRA `(.L_x_19) ;  /* 0x0000000000289947 */ /* 0x00cfea0003800000 */
[----:B------:R-:W1:Y:S02]  /*1310*/  S2R R4, SR_CTAID.X ;  /* 0x0000000000047919 */ /* 0x000e640000002500 */
[----:B-1----:R-:W-:-:S07]  /*1320*/  IMAD.SHL.U32 R4, R4, 0x80, RZ ;  /* 0x0000008004047824 */ /* 0x002fce00078e00ff */
.L_x_20:
[----:B------:R-:W-:-:S06]  /*1330*/  ULEA UR6, UR4, 0x80, 0x7 ;  /* 0x0000008004067891 */ /* 0x000fcc000f8e383f */
[----:B------:R-:W-:-:S13]  /*1340*/  ISETP.GT.AND P1, PT, R4, UR6, PT ;  /* 0x0000000604007c0c */ /* 0x000fda000bf24270 */
[----:B------:R-:W-:Y:S05]  /*1350*/  @!P1 BRA `(.L_x_19) ;  /* 0x0000000000149947 */ /* 0x000fea0003800000 */
[C---:B------:R-:W-:Y:S01]  /*1360*/  ISETP.GT.AND P1, PT, R10.reuse, 0x1, PT ;  /* 0x000000010a00780c */ /* 0x040fe20003f24270 */
[----:B------:R-:W-:Y:S01]  /*1370*/  UIADD3 UR4, UR4, 0x1, URZ ;  /* 0x0000000104047890 */ /* 0x000fe2000fffe03f */
[----:B------:R-:W-:Y:S02]  /*1380*/  VIADD R10, R10, 0xffffffff ;  /* 0xffffffff0a0a7836 */ /* 0x000fe40000000000 */
[----:B------:R-:W-:-:S09]  /*1390*/  VIADD R11, R11, 0x80 ;  /* 0x000000800b0b7836 */ /* 0x000fd20000000000 */
[----:B------:R-:W-:Y:S05]  /*13a0*/  @P1 BRA `(.L_x_20) ;  /* 0xfffffffc00e01947 */ /* 0x000fea000383ffff */
.L_x_19:
[----:B------:R-:W-:-:S13]  /*13b0*/  ISETP.NE.AND P1, PT, R10, RZ, PT ;  /* 0x000000ff0a00720c */ /* 0x000fda0003f25270 */
[----:B------:R-:W-:Y:S05]  /*13c0*/  @!P1 BRA `(.L_x_18) ;  /* 0x0000008000dc9947 */ /* 0x000fea0003800000 */
[----:B------:R-:W-:Y:S05]  /*13d0*/  @!P0 BRA `(.L_x_21) ;  /* 0x0000000000048947 */ /* 0x000fea0003800000 */
[----:B------:R-:W-:Y:S01]  /*13e0*/  BPT.TRAP 0x1 ;  /* 0x000000040000795c */ /* 0x000fe20000300000 */
.L_x_21:
[----:B------:R-:W-:Y:S01]  /*13f0*/  ULEA UR6, UR5, UR36, 0x3 ;  /* 0x0000002405067291 */ /* 0x000fe2000f8e183f */
[----:B------:R-:W-:-:S08]  /*1400*/  SHF.L.U32 R4, R12, 0x1f, RZ ;  /* 0x0000001f0c047819 */ /* 0x000fd000000006ff */
[----:B------:R-:W1:Y:S02]  /*1410*/  SYNCS.PHASECHK.TRANS64.TRYWAIT P1, [UR6+0x26800], R4 ;  /* 0x02680004ff0075a7 */ /* 0x000e640008020146 */
[----:B-1----:R-:W-:Y:S05]  /*1420*/  @!P1 BRA `(.L_x_22) ;  /* 0x000000d0003c9947 */ /* 0x002fea0003800000 */
.L_x_144:
[----:B------:R-:W-:Y:S01]  /*1430*/  UIADD3 UR6, UR36, 0xe000, URZ ;  /* 0x0000e00024067890 */ /* 0x000fe2000fffe03f */
[----:B------:R-:W-:Y:S01]  /*1440*/  WARPGROUP.ARRIVE ;  /* 0x00000000000079c5 */ /* 0x000fe20000000000 */
[----:B------:R-:W-:Y:S02]  /*1450*/  USHF.R.U32.HI UR10, URZ, 0x4, UR36 ;  /* 0x000000043f0a7899 */ /* 0x000fe40008011624 */
[----:B------:R-:W-:Y:S02]  /*1460*/  USHF.R.U32.HI UR6, URZ, 0x4, UR6 ;  /* 0x000000043f067899 */ /* 0x000fe40008011606 */
[----:B------:R-:W-:Y:S02]  /*1470*/  ULOP3.LUT UR10, UR10, 0x3fff, URZ, 0xc0, !UPT ;  /* 0x00003fff0a0a7892 */ /* 0x000fe4000f8ec03f */
[----:B------:R-:W-:Y:S02]  /*1480*/  ULOP3.LUT UR9, UR6, 0x3fff, URZ, 0xc0, !UPT ;  /* 0x00003fff06097892 */ /* 0x000fe4000f8ec03f */
[----:B------:R-:W-:-:S02]  /*1490*/  ULOP3.LUT UR8, UR10, 0x10000, URZ, 0xfc, !UPT ;  /* 0x000100000a087892 */ /* 0x000fc4000f8efc3f */
[----:B------:R-:W-:Y:S02]  /*14a0*/  ULOP3.LUT UR11, UR9, 0x10000, URZ, 0xfc, !UPT ;  /* 0x00010000090b7892 */ /* 0x000fe4000f8efc3f */
[----:B------:R-:W-:Y:S02]  /*14b0*/  UIMAD UR8, UR14, 0x180, UR8 ;  /* 0x000001800e0878a4 */ /* 0x000fe4000f8e0208 */
[----:B------:R-:W-:Y:S01]  /*14c0*/  UIMAD UR6, UR5, 0x300, UR11 ;  /* 0x00000300050678a4 */ /* 0x000fe2000f8e020b */
[----:B------:R-:W-:Y:S01]  /*14d0*/  UMOV UR17, 0xc0000010 ;  /* 0xc000001000117882 */ /* 0x000fe20000000000 */
[----:B------:R-:W-:-:S03]  /*14e0*/  UMOV UR19, 0xc0000010 ;  /* 0xc000001000137882 */ /* 0x000fc60000000000 */
[----:B------:R-:W-:Y:S02]  /*14f0*/  UMOV UR16, UR8 ;  /* 0x0000000800107c82 */ /* 0x000fe40008000000 */
[----:B------:R-:W-:Y:S02]  /*1500*/  UMOV UR18, UR6 ;  /* 0x0000000600127c82 */ /* 0x000fe40008000000 */
[----:B------:R-:W-:Y:S01]  /*1510*/  HGMMA.64x128x16.F32 R88, gdesc[UR16], RZ, !UPT, gsb0 ;  /* 0x01e00000105879f0 */ /* 0x000fe2000c0008ff */
[----:B------:R-:W-:Y:S02]  /*1520*/  UIADD3 UR16, UR8, 0x80, URZ ;  /* 0x0000008008107890 */ /* 0x000fe4000fffe03f */
[----:B------:R-:W-:Y:S01]  /*1530*/  UIADD3 UR18, UR6, 0x100, URZ ;  /* 0x0000010006127890 */ /* 0x000fe2000fffe03f */
[----:B------:R-:W-:Y:S01]  /*1540*/  UMOV UR17, 0xc0000010 ;  /* 0xc000001000117882 */ /* 0x000fe20000000000 */
[----:B------:R-:W-:Y:S01]  /*1550*/  UMOV UR19, 0xc0000010 ;  /* 0xc000001000137882 */ /* 0x000fe20000000000 */
[----:B------:R-:W-:-:S02]  /*1560*/  WARPGROUP.DEPBAR.LE gsb0, 0x0 ;  /* 0x00008000000079c5 */ /* 0x000fc40000010000 */
[----:B------:R-:W-:-:S06]  /*1570*/  WARPGROUP.ARRIVE ;  /* 0x00000000000079c5 */ /* 0x000fcc0000000000 */
[----:B------:R-:W-:Y:S01]  /*1580*/  HGMMA.64x128x16.F32 R88, gdesc[UR16], R88, gsb0 ;  /* 0x01e00000105879f0 */ /* 0x000fe20008000858 */
[----:B------:R-:W-:Y:S02]  /*1590*/  UIADD3 UR16, UR8, 0x100, URZ ;  /* 0x0000010008107890 */ /* 0x000fe4000fffe03f */
[----:B------:R-:W-:Y:S01]  /*15a0*/  UIADD3 UR18, UR6, 0x200, URZ ;  /* 0x0000020006127890 */ /* 0x000fe2000fffe03f */
[----:B------:R-:W-:Y:S01]  /*15b0*/  UMOV UR17, 0xc0000010 ;  /* 0xc000001000117882 */ /* 0x000fe20000000000 */
[----:B------:R-:W-:Y:S01]  /*15c0*/  UMOV UR19, 0xc0000010 ;  /* 0xc000001000137882 */ /* 0x000fe20000000000 */
[----:B------:R-:W-:-:S04]  /*15d0*/  UIADD3 UR6, UR5, 0x1, URZ ;  /* 0x0000000105067890 */ /* 0x000fc8000fffe03f */
[----:B------:R-:W-:-:S04]  /*15e0*/  UISETP.NE.AND UP0, UPT, UR6, 0x4, UPT ;  /* 0x000000040600788c */ /* 0x000fc8000bf05270 */
[----:B------:R-:W-:Y:S02]  /*15f0*/  USEL UR7, URZ, 0x1, UP0 ;  /* 0x000000013f077887 */ /* 0x000fe40008000000 */
[----:B------:R-:W-:-:S04]  /*1600*/  USEL UR6, UR6, URZ, UP0 ;  /* 0x0000003f06067287 */ /* 0x000fc80008000000 */
[----:B------:R-:W-:Y:S01]  /*1610*/  LOP3.LUT R12, R12, UR7, RZ, 0x3c, !PT ;  /* 0x000000070c0c7c12 */ /* 0x000fe2000f8e3cff */
[----:B------:R-:W-:Y:S02]  /*1620*/  WARPGROUP.DEPBAR.LE gsb0, 0x0 ;  /* 0x00008000000079c5 */ /* 0x000fe40000010000 */
[----:B------:R-:W-:-:S06]  /*1630*/  WARPGROUP.ARRIVE ;  /* 0x00000000000079c5 */ /* 0x000fcc0000000000 */
[----:B------:R-:W-:Y:S03]  /*1640*/  HGMMA.64x128x16.F32 R88, gdesc[UR16], R88, gsb0 ;  /* 0x01e00000105879f0 */ /* 0x000fe60008000858 */
[----:B------:R-:W-:Y:S02]  /*1650*/  WARPGROUP.DEPBAR.LE gsb0, 0x0 ;  /* 0x00008000000079c5 */ /* 0x000fe40000010000 */
[----:B------:R-:W-:Y:S05]  /*1660*/  @!P0 BRA `(.L_x_23) ;  /* 0x0000000000048947 */ /* 0x000fea0003800000 */
[----:B------:R-:W-:Y:S01]  /*1670*/  BPT.TRAP 0x1 ;  /* 0x000000040000795c */ /* 0x000fe20000300000 */
.L_x_23:
[----:B------:R-:W-:Y:S01]  /*1680*/  ULEA UR7, UR6, UR36, 0x3 ;  /* 0x0000002406077291 */ /* 0x000fe2000f8e183f */
[----:B------:R-:W-:Y:S01]  /*1690*/  SHF.L.U32 R13, R12, 0x1f, RZ ;  /* 0x0000001f0c0d7819 */ /* 0x000fe200000006ff */
[----:B-1----:R-:W1:Y:S01]  /*16a0*/  MUFU.RCP64H R5, 2.3591403961181640625 ;  /* 0x4002df8500057908 */ /* 0x002e620000001800 */
[----:B------:R-:W-:Y:S02]  /*16b0*/  IMAD.MOV.U32 R6, RZ, RZ, 0x458a2bb4 ;  /* 0x458a2bb4ff067424 */ /* 0x000fe400078e00ff */
[----:B------:R-:W-:Y:S02]  /*16c0*/  IMAD.MOV.U32 R7, RZ, RZ, 0x4002df85 ;  /* 0x4002df85ff077424 */ /* 0x000fe400078e00ff */
[----:B------:R-:W-:Y:S02]  /*16d0*/  IMAD.MOV.U32 R4, RZ, RZ, RZ ;  /* 0x000000ffff047224 */ /* 0x000fe400078e00ff */
[----:B------:R-:W2:Y:S04]  /*16e0*/  SYNCS.PHASECHK.TRANS64.TRYWAIT P1, [UR7+0x26800], R13 ;  /* 0x0268000dff0075a7 */ /* 0x000ea80008020147 */
[----:B-1----:R-:W-:-:S08]  /*16f0*/  DFMA R6, R4, -R6, 1 ;  /* 0x3ff000000406742b */ /* 0x002fd00000000806 */
[----:B------:R-:W-:-:S08]  /*1700*/  DFMA R6, R6, R6, R6 ;  /* 0x000000060606722b */ /* 0x000fd00000000006 */
[----:B------:R-:W-:Y:S01]  /*1710*/  DFMA R6, R4, R6, R4 ;  /* 0x000000060406722b */ /* 0x000fe20000000004 */
[----:B--2---:R-:W-:Y:S10]  /*1720*/  @!P1 BRA `(.L_x_24) ;  /* 0x000000cc00949947 */ /* 0x004ff40003800000 */
.L_x_145:
[----:B------:R-:W-:Y:S01]  /*1730*/  UMOV UR20, 0x2c515da4 ;  /* 0x2c515da400147882 */ /* 0x000fe20000000000 */
[----:B------:R-:W-:Y:S01]  /*1740*/  UMOV UR21, 0x3fd6fc2a ;  /* 0x3fd6fc2a00157882 */ /* 0x000fe20000000000 */
[----:B------:R-:W-:Y:S01]  /*1750*/  UMOV UR16, 0x3ae80f1e ;  /* 0x3ae80f1e00107882 */ /* 0x000fe20000000000 */
[C---:B-1----:R-:W-:Y:S01]  /*1760*/  DMUL R4, R6.reuse, UR20 ;  /* 0x0000001406047c28 */ /* 0x042fe20008000000 */
[----:B------:R-:W-:Y:S01]  /*1770*/  UMOV UR17, 0x3eb1380b ;  /* 0x3eb1380b00117882 */ /* 0x000fe20000000000 */
[----:B------:R-:W-:Y:S01]  /*1780*/  UIMAD UR11, UR6, 0x300, UR11 ;  /* 0x00000300060b78a4 */ /* 0x000fe2000f8e020b */
[----:B------:R-:W-:Y:S01]  /*1790*/  WARPGROUP.ARRIVE ;  /* 0x00000000000079c5 */ /* 0x000fe20000000000 */
[----:B------:R-:W-:Y:S01]  /*17a0*/  UMOV UR18, 0xa9ab0956 ;  /* 0xa9ab095600127882 */ /* 0x000fe20000000000 */
[----:B------:R-:W-:Y:S01]  /*17b0*/  UMOV UR19, 0x3f1745cb ;  /* 0x3f1745cb00137882 */ /* 0x000fe20000000000 */
[----:B------:R-:W-:Y:S01]  /*17c0*/  UMOV UR22, 0x2d1b5154 ;  /* 0x2d1b515400167882 */ /* 0x000fe20000000000 */
[----:B------:R-:W-:Y:S01]  /*17d0*/  UMOV UR23, 0x3f3c71c7 ;  /* 0x3f3c71c700177882 */ /* 0x000fe20000000000 */
[----:B------:R-:W-:Y:S01]  /*17e0*/  DFMA R14, R6, UR20, R4 ;  /* 0x00000014060e7c2b */ /* 0x000fe20008000004 */
[----:B------:R-:W-:Y:S01]  /*17f0*/  IMAD.MOV.U32 R22, RZ, RZ, -0x105c611 ;  /* 0xfefa39efff167424 */ /* 0x000fe200078e00ff */
[----:B------:R-:W-:Y:S01]  /*1800*/  STL.128 [R1], RZ ;  /* 0x000000ff01007387 */ /* 0x000fe20000100c00 */
[----:B------:R-:W-:Y:S01]  /*1810*/  IMAD.MOV.U32 R4, RZ, RZ, -0x748574fc ;  /* 0x8b7a8b04ff047424 */ /* 0x000fe200078e00ff */
[----:B------:R-:W-:Y:S01]  /*1820*/  UIADD3 UR7, UR36, 0x268a0, URZ ;  /* 0x000268a024077890 */ /* 0x000fe2000fffe03f */
[----:B------:R-:W-:Y:S01]  /*1830*/  IMAD.MOV.U32 R5, RZ, RZ, 0x3ed0ee25 ;  /* 0x3ed0ee25ff057424 */ /* 0x000fe200078e00ff */
[----:B------:R-:W-:Y:S01]  /*1840*/  STL.128 [R1+0x20], RZ ;  /* 0x000020ff01007387 */ /* 0x000fe20000100c00 */
[----:B------:R-:W-:Y:S01]  /*1850*/  IMAD.MOV.U32 R23, RZ, RZ, 0x3fe62e42 ;  /* 0x3fe62e42ff177424 */ /* 0x000fe200078e00ff */
[C---:B------:R-:W-:Y:S01]  /*1860*/  DMUL R16, R14.reuse, R14 ;  /* 0x0000000e0e107228 */ /* 0x040fe20000000000 */
[----:B------:R-:W-:Y:S01]  /*1870*/  IMAD.U32 R13, RZ, RZ, UR5 ;  /* 0x00000005ff0d7e24 */ /* 0x000fe2000f8e00ff */
[----:B------:R-:W-:Y:S01]  /*1880*/  DADD R18, -R14, UR20 ;  /* 0x000000140e127e29 */ /* 0x000fe20008000100 */
[----:B------:R-:W-:Y:S02]  /*1890*/  STL.128 [R1+0x10], RZ ;  /* 0x000010ff01007387 */ /* 0x000fe40000100c00 */
[----:B------:R-:W-:-:S02]  /*18a0*/  IMAD R220, R13, 0x80, R236 ;  /* 0x000000800ddc7824 */ /* 0x000fc400078e02ec */
[----:B------:R-:W-:Y:S01]  /*18b0*/  STL.128 [R1+0x30], RZ ;  /* 0x000030ff01007387 */ /* 0x000fe20000100c00 */
[----:B------:R-:W-:Y:S01]  /*18c0*/  DFMA R4, R16, UR16, R4 ;  /* 0x0000001010047c2b */ /* 0x000fe20008000004 */
[----:B------:R-:W-:Y:S01]  /*18d0*/  UMOV UR16, 0x9f02676f ;  /* 0x9f02676f00107882 */ /* 0x000fe20000000000 */
[----:B------:R-:W-:Y:S01]  /*18e0*/  UMOV UR17, 0x3ef3b266 ;  /* 0x3ef3b26600117882 */ /* 0x000fe20000000000 */
[----:B------:R-:W-:Y:S01]  /*18f0*/  DADD R20, R18, R18 ;  /* 0x0000000012147229 */ /* 0x000fe20000000012 */
[----:B------:R-:W-:Y:S01]  /*1900*/  LEA R220, R220, UR36, 0x2 ;  /* 0x00000024dcdc7c11 */ /* 0x000fe2000f8e10ff */
[----:B------:R-:W-:Y:S03]  /*1910*/  STL.128 [R1+0x40], RZ ;  /* 0x000040ff01007387 */ /* 0x000fe60000100c00 */
[----:B------:R-:W-:Y:S01]  /*1920*/  DFMA R4, R16, R4, UR16 ;  /* 0x0000001010047e2b */ /* 0x000fe20008000004 */
[----:B------:R-:W-:Y:S01]  /*1930*/  UIADD3 UR16, UR8, 0x180, URZ ;  /* 0x0000018008107890 */ /* 0x000fe2000fffe03f */
[----:B------:R-:W-:Y:S01]  /*1940*/  STL.128 [R1+0x50], RZ ;  /* 0x000050ff01007387 */ /* 0x000fe20000100c00 */
[----:B------:R-:W-:Y:S01]  /*1950*/  UMOV UR17, 0xc0000010 ;  /* 0xc000001000117882 */ /* 0x000fe20000000000 */
[----:B------:R-:W-:-:S02]  /*1960*/  DFMA R20, -R14, UR20, R20 ;  /* 0x000000140e147c2b */ /* 0x000fc40008000114 */
[----:B------:R-:W-:Y:S02]  /*1970*/  STL.128 [R1+0x60], RZ ;  /* 0x000060ff01007387 */ /* 0x000fe40000100c00 */
[----:B------:R-:W-:Y:S01]  /*1980*/  DFMA R4, R16, R4, UR18 ;  /* 0x0000001210047e2b */ /* 0x000fe20008000004 */
[----:B------:R-:W-:Y:S01]  /*1990*/  UMOV UR18, UR11 ;  /* 0x0000000b00127c82 */ /* 0x000fe20008000000 */
[----:B------:R-:W-:Y:S01]  /*19a0*/  UMOV UR19, 0xc0000010 ;  /* 0xc000001000137882 */ /* 0x000fe20000000000 */
[----:B------:R-:W-:Y:S01]  /*19b0*/  STL.128 [R1+0x70], RZ ;  /* 0x000070ff01007387 */ /* 0x000fe20000100c00 */
[----:B------:R-:W-:Y:S01]  /*19c0*/  HGMMA.64x128x16.F32 R24, gdesc[UR16], RZ, !UPT, gsb0 ;  /* 0x01e00000101879f0 */ /* 0x000fe2000c0008ff */
[----:B------:R-:W-:Y:S01]  /*19d0*/  UMOV UR16, 0x923be72d ;  /* 0x923be72d00107882 */ /* 0x000fe20000000000 */
[----:B------:R-:W-:-:S10]  /*19e0*/  UMOV UR17, 0x3f624924 ;  /* 0x3f62492400117882 */ /* 0x000fd40000000000 */
[----:B------:R-:W-:Y:S01]  /*19f0*/  DMUL R20, R6, R20 ;  /* 0x0000001406147228 */ /* 0x000fe20000000000 */
[----:B------:R-:W-:Y:S01]  /*1a00*/  UIADD3 UR18, UR11, 0x100, URZ ;  /* 0x000001000b127890 */ /* 0x000fe2000fffe03f */
[C---:B------:R-:W-:Y:S01]  /*1a10*/  DFMA R4, R16.reuse, R4, UR22 ;  /* 0x0000001610047e2b */ /* 0x040fe20008000004 */
[----:B------:R-:W-:Y:S01]  /*1a20*/  UMOV UR19, 0xc0000010 ;  /* 0xc000001000137882 */ /* 0x000fe20000000000 */
[----:B------:R-:W-:Y:S04]  /*1a30*/  STL.128 [R1+0x80], RZ ;  /* 0x000080ff01007387 */ /* 0x000fe80000100c00 */
[----:B------:R-:W-:Y:S02]  /*1a40*/  STL.128 [R1+0xb0], RZ ;  /* 0x0000b0ff01007387 */ /* 0x000fe40000100c00 */
[C---:B------:R-:W-:Y:S01]  /*1a50*/  DFMA R4, R16.reuse, R4, UR16 ;  /* 0x0000001010047e2b */ /* 0x040fe20008000004 */
[----:B------:R-:W-:Y:S01]  /*1a60*/  UMOV UR16, 0x9999a3c4 ;  /* 0x9999a3c400107882 */ /* 0x000fe20000000000 */
[----:B------:R-:W-:Y:S01]  /*1a70*/  UMOV UR17, 0x3f899999 ;  /* 0x3f89999900117882 */ /* 0x000fe20000000000 */
[----:B------:R-:W-:Y:S04]  /*1a80*/  STL.128 [R1+0x90], RZ ;  /* 0x000090ff01007387 */ /* 0x000fe80000100c00 */
[----:B------:R-:W-:Y:S01]  /*1a90*/  STL.128 [R1+0xa0], RZ ;  /* 0x0000a0ff01007387 */ /* 0x000fe20000100c00 */
[----:B------:R-:W-:Y:S01]  /*1aa0*/  DFMA R18, R16, R4, UR16 ;  /* 0x0000001010127e2b */ /* 0x000fe20008000004 */
[----:B------:R-:W-:Y:S01]  /*1ab0*/  UMOV UR16, 0x55555554 ;  /* 0x5555555400107882 */ /* 0x000fe20000000000 */
[----:B------:R-:W-:Y:S01]  /*1ac0*/  UMOV UR17, 0x3fb55555 ;  /* 0x3fb5555500117882 */ /* 0x000fe20000000000 */
[----:B------:R-:W-:Y:S01]  /*1ad0*/  DFMA R4, R22, 1, R14 ;  /* 0x3ff000001604782b */ /* 0x000fe2000000000e */
[----:B------:R-:W-:Y:S04]  /*1ae0*/  STL.128 [R1+0xc0], RZ ;  /* 0x0000c0ff01007387 */ /* 0x000fe80000100c00 */
[----:B------:R-:W-:Y:S01]  /*1af0*/  DFMA R18, R16, R18, UR16 ;  /* 0x0000001010127e2b */ /* 0x000fe20008000012 */
[----:B------:R-:W-:Y:S01]  /*1b00*/  UMOV UR16, 0xffda0d24 ;  /* 0xffda0d2400107882 */ /* 0x000fe20000000000 */
[----:B------:R-:W-:Y:S01]  /*1b10*/  UMOV UR17, 0x3c7777d0 ;  /* 0x3c7777d000117882 */ /* 0x000fe20000000000 */
[----:B------:R-:W-:Y:S01]  /*1b20*/  DFMA R6, R22, -1, R4 ;  /* 0xbff000001606782b */ /* 0x000fe20000000004 */
[----:B------:R-:W-:Y:S04]  /*1b30*/  STL.128 [R1+0xd0], RZ ;  /* 0x0000d0ff01007387 */ /* 0x000fe80000100c00 */
[----:B------:R-:W-:Y:S01]  /*1b40*/  DMUL R18, R16, R18 ;  /* 0x0000001210127228 */ /* 0x000fe20000000000 */
[----:B------:R-:W-:Y:S02]  /*1b50*/  STL.128 [R1+0xe0], RZ ;  /* 0x0000e0ff01007387 */ /* 0x000fe40000100c00 */
[----:B------:R-:W-:-:S02]  /*1b60*/  DADD R6, -R14, R6 ;  /* 0x000000000e067229 */ /* 0x000fc40000000106 */
[----:B------:R-:W-:Y:S03]  /*1b70*/  STL.128 [R1+0xf0], RZ ;  /* 0x0000f0ff01007387 */ /* 0x000fe60000100c00 */
[----:B------:R-:W-:Y:S01]  /*1b80*/  DFMA R18, R14, R18, R20 ;  /* 0x000000120e12722b */ /* 0x000fe20000000014 */
[----:B------:R-:W-:Y:S02]  /*1b90*/  IMAD.MOV.U32 R14, RZ, RZ, 0x3b39803f ;  /* 0x3b39803fff0e7424 */ /* 0x000fe400078e00ff */
[----:B------:R-:W-:-:S05]  /*1ba0*/  IMAD.MOV.U32 R15, RZ, RZ, 0x3c7abc9e ;  /* 0x3c7abc9eff0f7424 */ /* 0x000fca00078e00ff */
[----:B------:R-:W-:-:S08]  /*1bb0*/  DADD R6, R18, -R6 ;  /* 0x0000000012067229 */ /* 0x000fd00000000806 */
[----:B------:R-:W-:-:S08]  /*1bc0*/  DFMA R6, R14, 1, R6 ;  /* 0x3ff000000e06782b */ /* 0x000fd00000000006 */
[----:B------:R-:W-:-:S08]  /*1bd0*/  DADD R6, R4, R6 ;  /* 0x0000000004067229 */ /* 0x000fd00000000006 */
[----:B------:R-:W-:Y:S01]  /*1be0*/  DMUL R4, R6, UR16 ;  /* 0x0000001006047c28 */ /* 0x000fe20008000000 */
[----:B------:R-:W-:Y:S01]  /*1bf0*/  UMOV UR16, 0x652b82fe ;  /* 0x652b82fe00107882 */ /* 0x000fe20000000000 */
[----:B------:R-:W-:-:S06]  /*1c00*/  UMOV UR17, 0x3ff71547 ;  /* 0x3ff7154700117882 */ /* 0x000fcc0000000000 */
[----:B------:R-:W-:Y:S01]  /*1c10*/  DFMA R4, R6, UR16, R4 ;  /* 0x0000001006047c2b */ /* 0x000fe20008000004 */
[----:B------:R-:W-:Y:S01]  /*1c20*/  UIADD3 UR16, UR8, 0x200, URZ ;  /* 0x0000020008107890 */ /* 0x000fe2000fffe03f */
[----:B------:R-:W-:-:S04]  /*1c30*/  UMOV UR17, 0xc0000010 ;  /* 0xc000001000117882 */ /* 0x000fc80000000000 */
[----:B------:R-:W1:Y:S01]  /*1c40*/  F2F.F32.F64 R13, R4 ;  /* 0x00000004000d7310 */ /* 0x000e620000301000 */
[----:B------:R-:W-:Y:S02]  /*1c50*/  WARPGROUP.DEPBAR.LE gsb0, 0x0 ;  /* 0x00008000000079c5 */ /* 0x000fe40000010000 */
[----:B------:R-:W1:Y:S04]  /*1c60*/  LDS.64 R16, [R220+0x26000] ;  /* 0x02600000dc107984 */ /* 0x000e680000000a00 */
[----:B------:R-:W2:Y:S04]  /*1c70*/  LDS.64 R14, [R220+0x26020] ;  /* 0x02602000dc0e7984 */ /* 0x000ea80000000a00 */
[----:B------:R-:W3:Y:S04]  /*1c80*/  LDS.64 R20, [R220+0x26040] ;  /* 0x02604000dc147984 */ /* 0x000ee80000000a00 */
[----:B------:R-:W4:Y:S04]  /*1c90*/  LDS.64 R200, [R220+0x26060] ;  /* 0x02606000dcc87984 */ /* 0x000f280000000a00 */
[----:B------:R-:W-:Y:S04]  /*1ca0*/  LDS.64 R222, [R220+0x26080] ;  /* 0x02608000dcde7984 */ /* 0x000fe80000000a00 */
[----:B------:R-:W5:Y:S04]  /*1cb0*/  LDS.64 R212, [R220+0x260a0] ;  /* 0x0260a000dcd47984 */ /* 0x000f680000000a00 */
[----:B------:R-:W5:Y:S01]  /*1cc0*/  LDS.64 R210, [R220+0x260c0] ;  /* 0x0260c000dcd27984 */ /* 0x000f620000000a00 */
[----:B------:R-:W-:-:S06]  /*1cd0*/  WARPGROUP.ARRIVE ;  /* 0x00000000000079c5 */ /* 0x000fcc0000000000 */
[----:B------:R-:W-:Y:S01]  /*1ce0*/  HGMMA.64x128x16.F32 R24, gdesc[UR16], R24, gsb0 ;  /* 0x01e00000101879f0 */ /* 0x000fe20008000818 */
[----:B------:R-:W-:Y:S02]  /*1cf0*/  UIADD3 UR16, UR8, 0x280, URZ ;  /* 0x0000028008107890 */ /* 0x000fe4000fffe03f */
[----:B------:R-:W-:Y:S01]  /*1d00*/  UIADD3 UR18, UR11, 0x200, URZ ;  /* 0x000002000b127890 */ /* 0x000fe2000fffe03f */
[----:B------:R-:W-:Y:S01]  /*1d10*/  UMOV UR17, 0xc0000010 ;  /* 0xc000001000117882 */ /* 0x000fe20000000000 */
[----:B------:R-:W-:Y:S01]  /*1d20*/  UMOV UR19, 0xc0000010 ;  /* 0xc000001000137882 */ /* 0x000fe20000000000 */
[----:B------:R-:W-:Y:S01]  /*1d30*/  ULEA UR8, UR37, UR38, 0x1 ;  /* 0x0000002625087291 */ /* 0x000fe2000f8e083f */
[C---:B-1----:R-:W-:Y:S01]  /*1d40*/  FMUL R16, R13.reuse, R16 ;  /* 0x000000100d107220 */ /* 0x042fe20000400000 */
[----:B------:R-:W-:Y:S02]  /*1d50*/  FMUL R17, R13, R17 ;  /* 0x000000110d117220 */ /* 0x000fe40000400000 */
[----:B------:R-:W-:Y:S01]  /*1d60*/  ULEA UR8, UR8, UR7, 0x3 ;  /* 0x0000000708087291 */ /* 0x000fe2000f8e183f */
[----:B------:R-:W-:-:S02]  /*1d70*/  IMAD.MOV.U32 R18, RZ, RZ, R16 ;  /* 0x000000ffff127224 */ /* 0x000fc400078e0010 */
[C---:B--2---:R-:W-:Y:S01]  /*1d80*/  FMUL R4, R13.reuse, R14 ;  /* 0x0000000e0d047220 */ /* 0x044fe20000400000 */
[----:B------:R-:W-:Y:S02]  /*1d90*/  IMAD.MOV.U32 R19, RZ, RZ, R17 ;  /* 0x000000ffff137224 */ /* 0x000fe400078e0011 */
[C---:B------:R-:W-:Y:S01]  /*1da0*/  FMUL R5, R13.reuse, R15 ;  /* 0x0000000f0d057220 */ /* 0x040fe20000400000 */
[C---:B---3--:R-:W-:Y:S01]  /*1db0*/  FMUL R20, R13.reuse, R20 ;  /* 0x000000140d147220 */ /* 0x048fe20000400000 */
[C---:B------:R-:W-:Y:S01]  /*1dc0*/  FMUL R21, R13.reuse, R21 ;  /* 0x000000150d157220 */ /* 0x040fe20000400000 */
[----:B------:R-:W-:Y:S01]  /*1dd0*/  IMAD.MOV.U32 R6, RZ, RZ, R4 ;  /* 0x000000ffff067224 */ /* 0x000fe200078e0004 */
[----:B------:R5:W-:Y:S01]  /*1de0*/  STL.128 [R1], R16 ;  /* 0x0000001001007387 */ /* 0x000be20000100c00 */
[----:B------:R-:W-:Y:S02]  /*1df0*/  IMAD.MOV.U32 R22, RZ, RZ, R20 ;  /* 0x000000ffff167224 */ /* 0x000fe400078e0014 */
[----:B----4-:R-:W-:Y:S01]  /*1e00*/  FMUL R200, R13, R200 ;  /* 0x000000c80dc87220 */ /* 0x010fe20000400000 */
[----:B------:R-:W-:-:S02]  /*1e10*/  IMAD.MOV.U32 R23, RZ, RZ, R21 ;  /* 0x000000ffff177224 */ /* 0x000fc400078e0015 */
[----:B------:R-:W-:Y:S01]  /*1e20*/  FMUL R201, R13, R201 ;  /* 0x000000c90dc97220 */ /* 0x000fe20000400000 */
[----:B------:R-:W-:Y:S02]  /*1e30*/  IMAD.MOV.U32 R7, RZ, RZ, R5 ;  /* 0x000000ffff077224 */ /* 0x000fe400078e0005 */
[----:B------:R-:W-:Y:S01]  /*1e40*/  IMAD.MOV.U32 R202, RZ, RZ, R200 ;  /* 0x000000ffffca7224 */ /* 0x000fe200078e00c8 */
[----:B------:R1:W-:Y:S01]  /*1e50*/  STL.128 [R1+0x20], R20 ;  /* 0x0000201401007387 */ /* 0x0003e20000100c00 */
[----:B------:R-:W-:-:S03]  /*1e60*/  IMAD.MOV.U32 R203, RZ, RZ, R201 ;  /* 0x000000ffffcb7224 */ /* 0x000fc600078e00c9 */
[----:B------:R2:W-:Y:S01]  /*1e70*/  STL.128 [R1+0x10], R4 ;  /* 0x0000100401007387 */ /* 0x0005e20000100c00 */
[C---:B-----5:R-:W-:Y:S01]  /*1e80*/  FMUL R16, R13.reuse, R212 ;  /* 0x000000d40d107220 */ /* 0x060fe20000400000 */
[C---:B------:R-:W-:Y:S02]  /*1e90*/  FMUL R17, R13.reuse, R213 ;  /* 0x000000d50d117220 */ /* 0x040fe40000400000 */
[----:B------:R-:W-:Y:S01]  /*1ea0*/  STL.128 [R1+0x30], R200 ;  /* 0x000030c801007387 */ /* 0x000fe20000100c00 */
[----:B------:R-:W-:Y:S02]  /*1eb0*/  IMAD.MOV.U32 R18, RZ, RZ, R16 ;  /* 0x000000ffff127224 */ /* 0x000fe400078e0010 */
[----:B------:R-:W-:Y:S02]  /*1ec0*/  IMAD.MOV.U32 R19, RZ, RZ, R17 ;  /* 0x000000ffff137224 */ /* 0x000fe400078e0011 */
[C---:B-1----:R-:W-:Y:S01]  /*1ed0*/  FMUL R20, R13.reuse, R210 ;  /* 0x000000d20d147220 */ /* 0x042fe20000400000 */
[----:B------:R-:W-:-:S02]  /*1ee0*/  FMUL R21, R13, R211 ;  /* 0x000000d30d157220 */ /* 0x000fc40000400000 */
[----:B------:R-:W-:Y:S01]  /*1ef0*/  STL.128 [R1+0x50], R16 ;  /* 0x0000501001007387 */ /* 0x000fe20000100c00 */
[C---:B--2---:R-:W-:Y:S01]  /*1f00*/  FMUL R4, R13.reuse, R222 ;  /* 0x000000de0d047220 */ /* 0x044fe20000400000 */
[----:B------:R-:W-:Y:S01]  /*1f10*/  FMUL R5, R13, R223 ;  /* 0x000000df0d057220 */ /* 0x000fe20000400000 */
[----:B------:R-:W-:Y:S02]  /*1f20*/  IMAD.MOV.U32 R22, RZ, RZ, R20 ;  /* 0x000000ffff167224 */ /* 0x000fe400078e0014 */
[----:B------:R-:W-:Y:S02]  /*1f30*/  IMAD.MOV.U32 R6, RZ, RZ, R4 ;  /* 0x000000ffff067224 */ /* 0x000fe400078e0004 */
[----:B------:R-:W-:Y:S02]  /*1f40*/  IMAD.MOV.U32 R7, RZ, RZ, R5 ;  /* 0x000000ffff077224 */ /* 0x000fe400078e0005 */
[----:B------:R-:W-:-:S03]  /*1f50*/  IMAD.MOV.U32 R23, RZ, RZ, R21 ;  /* 0x000000ffff177224 */ /* 0x000fc600078e0015 */
[----:B------:R-:W-:Y:S04]  /*1f60*/  STL.128 [R1+0x40], R4 ;  /* 0x0000400401007387 */ /* 0x000fe80000100c00 */
[----:B------:R-:W-:Y:S01]  /*1f70*/  STL.128 [R1+0x60], R20 ;  /* 0x0000601401007387 */ /* 0x000fe20000100c00 */
[----:B------:R-:W-:-:S03]  /*1f80*/  WARPGROUP.DEPBAR.LE gsb0, 0x0 ;  /* 0x00008000000079c5 */ /* 0x000fc60000010000 */
[----:B------:R-:W1:Y:S04]  /*1f90*/  LDS.64 R206, [R220+0x260e0] ;  /* 0x0260e000dcce7984 */ /* 0x000e680000000a00 */
[----:B------:R-:W2:Y:S04]  /*1fa0*/  LDS.64 R204, [R220+0x26100] ;  /* 0x02610000dccc7984 */ /* 0x000ea80000000a00 */
[----:B------:R-:W3:Y:S04]  /*1fb0*/  LDS.64 R218, [R220+0x26120] ;  /* 0x02612000dcda7984 */ /* 0x000ee80000000a00 */
[----:B------:R-:W4:Y:S04]  /*1fc0*/  LDS.64 R216, [R220+0x26140] ;  /* 0x02614000dcd87984 */ /* 0x000f280000000a00 */
[----:B------:R-:W5:Y:S04]  /*1fd0*/  LDS.64 R214, [R220+0x26160] ;  /* 0x02616000dcd67984 */ /* 0x000f680000000a00 */
[----:B------:R-:W5:Y:S04]  /*1fe0*/  LDS.64 R208, [R220+0x26180] ;  /* 0x02618000dcd07984 */ /* 0x000f680000000a00 */
[----:B------:R-:W-:Y:S04]  /*1ff0*/  LDS.64 R14, [R220+0x261a0] ;  /* 0x0261a000dc0e7984 */ /* 0x000fe80000000a00 */
[----:B------:R-:W-:Y:S04]  /*2000*/  LDS.64 R210, [R220+0x261c0] ;  /* 0x0261c000dcd27984 */ /* 0x000fe80000000a00 */
[----:B------:R-:W5:Y:S01]  /*2010*/  LDS.64 R212, [R220+0x261e0] ;  /* 0x0261e000dcd47984 */ /* 0x000f620000000a00 */
[----:B------:R-:W-:-:S06]  /*2020*/  WARPGROUP.ARRIVE ;  /* 0x00000000000079c5 */ /* 0x000fcc0000000000 */
[----:B------:R-:W-:Y:S01]  /*2030*/  HGMMA.64x128x16.F32 R24, gdesc[UR16], R24, gsb0 ;  /* 0x01e00000101879f0 */ /* 0x000fe20008000818 */
[C---:B-1----:R-:W-:Y:S01]  /*2040*/  FMUL R200, R13.reuse, R206 ;  /* 0x000000ce0dc87220 */ /* 0x042fe20000400000 */
[C---:B------:R-:W-:Y:S01]  /*2050*/  FMUL R201, R13.reuse, R207 ;  /* 0x000000cf0dc97220 */ /* 0x040fe20000400000 */
[C---:B--2---:R-:W-:Y:S01]  /*2060*/  FMUL R204, R13.reuse, R204 ;  /* 0x000000cc0dcc7220 */ /* 0x044fe20000400000 */
[C---:B------:R-:W-:Y:S01]  /*2070*/  FMUL R205, R13.reuse, R205 ;  /* 0x000000cd0dcd7220 */ /* 0x040fe20000400000 */
[----:B------:R-:W-:Y:S02]  /*2080*/  IMAD.MOV.U32 R202, RZ, RZ, R200 ;  /* 0x000000ffffca7224 */ /* 0x000fe400078e00c8 */
[----:B------:R-:W-:Y:S02]  /*2090*/  IMAD.MOV.U32 R203, RZ, RZ, R201 ;  /* 0x000000ffffcb7224 */ /* 0x000fe400078e00c9 */
[----:B---3--:R-:W-:Y:S01]  /*20a0*/  FMUL R16, R13, R218 ;  /* 0x000000da0d107220 */ /* 0x008fe20000400000 */
[----:B------:R-:W-:-:S02]  /*20b0*/  IMAD.MOV.U32 R206, RZ, RZ, R204 ;  /* 0x000000ffffce7224 */ /* 0x000fc400078e00cc */
[C---:B------:R-:W-:Y:S01]  /*20c0*/  FMUL R17, R13.reuse, R219 ;  /* 0x000000db0d117220 */ /* 0x040fe20000400000 */
[----:B------:R-:W-:Y:S01]  /*20d0*/  IMAD.MOV.U32 R207, RZ, RZ, R205 ;  /* 0x000000ffffcf7224 */ /* 0x000fe200078e00cd */
[----:B------:R1:W-:Y:S01]  /*20e0*/  STL.128 [R1+0x70], R200 ;  /* 0x000070c801007387 */ /* 0x0003e20000100c00 */
[C---:B----4-:R-:W-:Y:S01]  /*20f0*/  FMUL R20, R13.reuse, R216 ;  /* 0x000000d80d147220 */ /* 0x050fe20000400000 */
[C---:B------:R-:W-:Y:S01]  /*2100*/  FMUL R21, R13.reuse, R217 ;  /* 0x000000d90d157220 */ /* 0x040fe20000400000 */
[C---:B-----5:R-:W-:Y:S01]  /*2110*/  FMUL R4, R13.reuse, R214 ;  /* 0x000000d60d047220 */ /* 0x060fe20000400000 */
[----:B------:R-:W-:Y:S01]  /*2120*/  FMUL R5, R13, R215 ;  /* 0x000000d70d057220 */ /* 0x000fe20000400000 */
[----:B------:R2:W-:Y:S01]  /*2130*/  STL.128 [R1+0x80], R204 ;  /* 0x000080cc01007387 */ /* 0x0005e20000100c00 */
[----:B------:R-:W-:Y:S02]  /*2140*/  IMAD.MOV.U32 R18, RZ, RZ, R16 ;  /* 0x000000ffff127224 */ /* 0x000fe400078e0010 */
[----:B------:R-:W-:-:S02]  /*2150*/  IMAD.MOV.U32 R6, RZ, RZ, R4 ;  /* 0x000000ffff067224 */ /* 0x000fc400078e0004 */
[----:B------:R-:W-:Y:S02]  /*2160*/  IMAD.MOV.U32 R7, RZ, RZ, R5 ;  /* 0x000000ffff077224 */ /* 0x000fe400078e0005 */
[----:B------:R-:W-:Y:S02]  /*2170*/  IMAD.MOV.U32 R19, RZ, RZ, R17 ;  /* 0x000000ffff137224 */ /* 0x000fe400078e0011 */
[----:B------:R-:W-:Y:S01]  /*2180*/  IMAD.MOV.U32 R22, RZ, RZ, R20 ;  /* 0x000000ffff167224 */ /* 0x000fe200078e0014 */
[----:B------:R3:W-:Y:S01]  /*2190*/  STL.128 [R1+0xb0], R4 ;  /* 0x0000b00401007387 */ /* 0x0007e20000100c00 */
[C---:B-1----:R-:W-:Y:S01]  /*21a0*/  FMUL R200, R13.reuse, R208 ;  /* 0x000000d00dc87220 */ /* 0x042fe20000400000 */
[C---:B------:R-:W-:Y:S01]  /*21b0*/  FMUL R201, R13.reuse, R209 ;  /* 0x000000d10dc97220 */ /* 0x040fe20000400000 */
[----:B------:R-:W-:Y:S02]  /*21c0*/  IMAD.MOV.U32 R23, RZ, RZ, R21 ;  /* 0x000000ffff177224 */ /* 0x000fe400078e0015 */
[C---:B------:R-:W-:Y:S01]  /*21d0*/  FMUL R212, R13.reuse, R212 ;  /* 0x000000d40dd47220 */ /* 0x040fe20000400000 */
[C---:B------:R-:W-:Y:S01]  /*21e0*/  FMUL R213, R13.reuse, R213 ;  /* 0x000000d50dd57220 */ /* 0x040fe20000400000 */
[C---:B--2---:R-:W-:Y:S01]  /*21f0*/  FMUL R204, R13.reuse, R14 ;  /* 0x0000000e0dcc7220 */ /* 0x044fe20000400000 */
[----:B------:R-:W-:Y:S01]  /*2200*/  FMUL R205, R13, R15 ;  /* 0x0000000f0dcd7220 */ /* 0x000fe20000400000 */
[----:B------:R-:W-:Y:S01]  /*2210*/  IMAD.MOV.U32 R202, RZ, RZ, R200 ;  /* 0x000000ffffca7224 */ /* 0x000fe200078e00c8 */
[----:B------:R1:W-:Y:S01]  /*2220*/  STL.128 [R1+0x90], R16 ;  /* 0x0000901001007387 */ /* 0x0003e20000100c00 */
[----:B------:R-:W-:-:S02]  /*2230*/  IMAD.MOV.U32 R203, RZ, RZ, R201 ;  /* 0x000000ffffcb7224 */ /* 0x000fc400078e00c9 */
[----:B------:R-:W-:Y:S01]  /*2240*/  IMAD.MOV.U32 R206, RZ, RZ, R204 ;  /* 0x000000ffffce7224 */ /* 0x000fe200078e00cc */
[----:B------:R1:W-:Y:S01]  /*2250*/  STL.128 [R1+0xa0], R20 ;  /* 0x0000a01401007387 */ /* 0x0003e20000100c00 */
[----:B------:R-:W-:Y:S02]  /*2260*/  IMAD.MOV.U32 R207, RZ, RZ, R205 ;  /* 0x000000ffffcf7224 */ /* 0x000fe400078e00cd */
[C---:B---3--:R-:W-:Y:S01]  /*2270*/  FMUL R4, R13.reuse, R210 ;  /* 0x000000d20d047220 */ /* 0x048fe20000400000 */
[----:B------:R-:W-:Y:S01]  /*2280*/  FMUL R5, R13, R211 ;  /* 0x000000d30d057220 */ /* 0x000fe20000400000 */
[----:B------:R-:W-:Y:S01]  /*2290*/  IMAD.MOV.U32 R214, RZ, RZ, R212 ;  /* 0x000000ffffd67224 */ /* 0x000fe200078e00d4 */
[----:B------:R-:W-:Y:S01]  /*22a0*/  SHF.L.U32 R13, R0, 0x1f, RZ ;  /* 0x0000001f000d7819 */ /* 0x000fe200000006ff */
[----:B------:R-:W-:Y:S01]  /*22b0*/  IMAD.MOV.U32 R6, RZ, RZ, R4 ;  /* 0x000000ffff067224 */ /* 0x000fe200078e0004 */
[----:B------:R1:W-:Y:S01]  /*22c0*/  STL.128 [R1+0xc0], R200 ;  /* 0x0000c0c801007387 */ /* 0x0003e20000100c00 */
[----:B------:R-:W-:-:S02]  /*22d0*/  IMAD.MOV.U32 R7, RZ, RZ, R5 ;  /* 0x000000ffff077224 */ /* 0x000fc400078e0005 */
[----:B------:R-:W-:Y:S01]  /*22e0*/  IMAD.MOV.U32 R215, RZ, RZ, R213 ;  /* 0x000000ffffd77224 */ /* 0x000fe200078e00d5 */
[----:B------:R1:W-:Y:S04]  /*22f0*/  STL.128 [R1+0xd0], R204 ;  /* 0x0000d0cc01007387 */ /* 0x0003e80000100c00 */
[----:B------:R1:W-:Y:S04]  /*2300*/  STL.128 [R1+0xe0], R4 ;  /* 0x0000e00401007387 */ /* 0x0003e80000100c00 */
[----:B------:R1:W-:Y:S01]  /*2310*/  STL.128 [R1+0xf0], R212 ;  /* 0x0000f0d401007387 */ /* 0x0003e20000100c00 */
[----:B------:R-:W-:-:S02]  /*2320*/  WARPGROUP.DEPBAR.LE gsb0, 0x0 ;  /* 0x00008000000079c5 */ /* 0x000fc40000010000 */
[----:B------:R-:W2:Y:S02]  /*2330*/  SYNCS.PHASECHK.TRANS64.TRYWAIT P1, [UR8], R13 ;  /* 0x0000000dff0075a7 */ /* 0x000ea40008020148 */
[----:B-12---:R-:W-:Y:S05]  /*2340*/  @!P1 BRA `(.L_x_25) ;  /* 0x000000c000a49947 */ /* 0x006fea0003800000 */
.L_x_146:
[----:B------:R-:W2:Y:S04]  /*2350*/  LDL.128 R20, [R1] ;  /* 0x0000000001147983 */ /* 0x000ea80000100c00 */
[----:B------:R-:W3:Y:S04]  /*2360*/  LDL.128 R204, [R1+0x10] ;  /* 0x0000100001cc7983 */ /* 0x000ee80000100c00 */
[----:B------:R-:W4:Y:S04]  /*2370*/  LDL.128 R16, [R1+0x30] ;  /* 0x0000300001107983 */ /* 0x000f280000100c00 */
[----:B-1----:R-:W5:Y:S04]  /*2380*/  LDL.128 R4, [R1+0x20] ;  /* 0x0000200001047983 */ /* 0x002f680000100c00 */
[----:B------:R-:W4:Y:S01]  /*2390*/  LDL.128 R200, [R1+0x40] ;  /* 0x0000400001c87983 */ /* 0x000f220000100c00 */
[----:B------:R-:W-:Y:S01]  /*23a0*/  VIADD R14, R11, 0x1 ;  /* 0x000000010b0e7836 */ /* 0x000fe20000000000 */
[----:B------:R-:W-:Y:S01]  /*23b0*/  ULDC UR11, c[0x0][0xa04] ;  /* 0x00028100000b7ab9 */ /* 0x000fe20000000800 */
[----:B------:R-:W-:-:S02]  /*23c0*/  VIADD R13, R8, 0x8 ;  /* 0x00000008080d7836 */ /* 0x000fc40000000000 */
[C---:B------:R-:W-:Y:S01]  /*23d0*/  VIADD R15, R11.reuse, 0x8 ;  /* 0x000000080b0f7836 */ /* 0x040fe20000000000 */
[CC--:B------:R-:W-:Y:S02]  /*23e0*/  ISETP.GE.AND P1, PT, R14.reuse, R8.reuse, PT ;  /* 0x000000080e00720c */ /* 0x0c0fe40003f26270 */
[-C--:B------:R-:W-:Y:S01]  /*23f0*/  ISETP.GE.AND P6, PT, R14, R13.reuse, PT ;  /* 0x0000000d0e00720c */ /* 0x080fe20003fc6270 */
[----:B------:R-:W-:Y:S01]  /*2400*/  VIADD R14, R11, 0x9 ;  /* 0x000000090b0e7836 */ /* 0x000fe20000000000 */
[C---:B------:R-:W-:Y:S02]  /*2410*/  ISETP.GE.AND P3, PT, R15.reuse, R8, PT ;  /* 0x000000080f00720c */ /* 0x040fe40003f66270 */
[----:B------:R-:W-:Y:S01]  /*2420*/  ISETP.GE.AND P4, PT, R15, R13, PT ;  /* 0x0000000d0f00720c */ /* 0x000fe20003f86270 */
[----:B------:R-:W-:Y:S01]  /*2430*/  VIADD R15, R11, 0x10 ;  /* 0x000000100b0f7836 */ /* 0x000fe20000000000 */
[----:B------:R-:W-:Y:S02]  /*2440*/  FSEL R208, R89, -INF , P1 ;  /* 0xff80000059d07808 */ /* 0x000fe40000800000 */
[----:B------:R-:W-:-:S02]  /*2450*/  FSEL R209, R91, -INF , P6 ;  /* 0xff8000005bd17808 */ /* 0x000fc40003000000 */
[CC--:B------:R-:W-:Y:S02]  /*2460*/  ISETP.GE.AND P2, PT, R14.reuse, R8.reuse, PT ;  /* 0x000000080e00720c */ /* 0x0c0fe40003f46270 */
[-C--:B------:R-:W-:Y:S01]  /*2470*/  ISETP.GE.AND P5, PT, R14, R13.reuse, PT ;  /* 0x0000000d0e00720c */ /* 0x080fe20003fa6270 */
[----:B------:R-:W-:Y:S01]  /*2480*/  VIADD R14, R11, 0x11 ;  /* 0x000000110b0e7836 */ /* 0x000fe20000000000 */
[C---:B------:R-:W-:Y:S02]  /*2490*/  ISETP.GE.AND P1, PT, R15.reuse, R8, PT ;  /* 0x000000080f00720c */ /* 0x040fe40003f26270 */
[----:B------:R-:W-:Y:S01]  /*24a0*/  ISETP.GE.AND P6, PT, R15, R13, PT ;  /* 0x0000000d0f00720c */ /* 0x000fe20003fc6270 */
[C---:B------:R-:W-:Y:S01]  /*24b0*/  VIADD R15, R11.reuse, 0x18 ;  /* 0x000000180b0f7836 */ /* 0x040fe20000000000 */
[----:B------:R-:W-:Y:S01]  /*24c0*/  FSEL R214, R92, -INF , P3 ;  /* 0xff8000005cd67808 */ /* 0x000fe20001800000 */
[----:B------:R-:W-:Y:S01]  /*24d0*/  VIADD R91, R11, 0x20 ;  /* 0x000000200b5b7836 */ /* 0x000fe20000000000 */
[----:B------:R-:W-:-:S02]  /*24e0*/  FSEL R89, R94, -INF , P4 ;  /* 0xff8000005e597808 */ /* 0x000fc40002000000 */
[----:B------:R-:W-:Y:S02]  /*24f0*/  FSEL R212, R93, -INF , P2 ;  /* 0xff8000005dd47808 */ /* 0x000fe40001000000 */
[CC--:B------:R-:W-:Y:S02]  /*2500*/  ISETP.GE.AND P3, PT, R14.reuse, R8.reuse, PT ;  /* 0x000000080e00720c */ /* 0x0c0fe40003f66270 */
[-C--:B------:R-:W-:Y:S01]  /*2510*/  ISETP.GE.AND P4, PT, R14, R13.reuse, PT ;  /* 0x0000000d0e00720c */ /* 0x080fe20003f86270 */
[----:B------:R-:W-:Y:S01]  /*2520*/  VIADD R14, R11, 0x19 ;  /* 0x000000190b0e7836 */ /* 0x000fe20000000000 */
[----:B------:R-:W-:Y:S02]  /*2530*/  ISETP.GE.AND P2, PT, R15, R8, PT ;  /* 0x000000080f00720c */ /* 0x000fe40003f46270 */
[----:B------:R-:W-:Y:S02]  /*2540*/  FSEL R210, R95, -INF , P5 ;  /* 0xff8000005fd27808 */ /* 0x000fe40002800000 */
[----:B------:R-:W-:Y:S01]  /*2550*/  ISETP.GE.AND P5, PT, R15, R13, PT ;  /* 0x0000000d0f00720c */ /* 0x000fe20003fa6270 */
[----:B------:R-:W-:Y:S01]  /*2560*/  VIADD R15, R11, 0x21 ;  /* 0x000000210b0f7836 */ /* 0x000fe20000000000 */
[----:B------:R-:W-:Y:S01]  /*2570*/  FSEL R97, R97, -INF , P3 ;  /* 0xff80000061617808 */ /* 0x000fe20001800000 */
[----:B------:R-:W4:Y:S01]  /*2580*/  LDL.128 R92, [R1+0x50] ;  /* 0x00005000015c7983 */ /* 0x000f220000100c00 */
[----:B------:R-:W-:-:S02]  /*2590*/  FSEL R99, R99, -INF , P4 ;  /* 0xff80000063637808 */ /* 0x000fc40002000000 */
[----:B------:R-:W-:Y:S01]  /*25a0*/  FSEL R216, R100, -INF , P2 ;  /* 0xff80000064d87808 */ /* 0x000fe20001000000 */
[C---:B------:R-:W-:Y:S01]  /*25b0*/  VIADD R100, R11.reuse, 0x29 ;  /* 0x000000290b647836 */ /* 0x040fe20000000000 */
[----:B------:R-:W-:Y:S02]  /*25c0*/  FSEL R217, R96, -INF , P1 ;  /* 0xff80000060d97808 */ /* 0x000fe40000800000 */
[----:B------:R-:W-:Y:S01]  /*25d0*/  FSEL R215, R98, -INF , P6 ;  /* 0xff80000062d77808 */ /* 0x000fe20003000000 */
[----:B------:R-:W-:Y:S01]  /*25e0*/  VIADD R98, R11, 0x28 ;  /* 0x000000280b627836 */ /* 0x000fe20000000000 */
[CC--:B------:R-:W-:Y:S02]  /*25f0*/  ISETP.GE.AND P3, PT, R91.reuse, R8.reuse, PT ;  /* 0x000000085b00720c */ /* 0x0c0fe40003f66270 */
[----:B------:R-:W-:Y:S02]  /*2600*/  ISETP.GE.AND P4, PT, R91, R13, PT ;  /* 0x0000000d5b00720c */ /* 0x000fe40003f86270 */
[----:B------:R-:W-:-:S02]  /*2610*/  ISETP.GE.AND P1, PT, R14, R8, PT ;  /* 0x000000080e00720c */ /* 0x000fc40003f26270 */
[-C--:B------:R-:W-:Y:S02]  /*2620*/  ISETP.GE.AND P6, PT, R14, R13.reuse, PT ;  /* 0x0000000d0e00720c */ /* 0x080fe40003fc6270 */
[----:B------:R-:W-:Y:S02]  /*2630*/  FSEL R14, R102, -INF , P5 ;  /* 0xff800000660e7808 */ /* 0x000fe40002800000 */
[C---:B------:R-:W-:Y:S02]  /*2640*/  ISETP.GE.AND P2, PT, R15.reuse, R8, PT ;  /* 0x000000080f00720c */ /* 0x040fe40003f46270 */
[----:B------:R-:W-:Y:S02]  /*2650*/  ISETP.GE.AND P5, PT, R15, R13, PT ;  /* 0x0000000d0f00720c */ /* 0x000fe40003fa6270 */
[----:B------:R-:W-:Y:S02]  /*2660*/  FSEL R211, R104, -INF , P3 ;  /* 0xff80000068d37808 */ /* 0x000fe40001800000 */
[----:B------:R-:W-:-:S02]  /*2670*/  FSEL R15, R106, -INF , P4 ;  /* 0xff8000006a0f7808 */ /* 0x000fc40002000000 */
[----:B------:R-:W-:Y:S01]  /*2680*/  FSEL R91, R101, -INF , P1 ;  /* 0xff800000655b7808 */ /* 0x000fe20000800000 */
[----:B------:R-:W-:Y:S01]  /*2690*/  VIADD R101, R11, 0x30 ;  /* 0x000000300b657836 */ /* 0x000fe20000000000 */
[----:B------:R-:W-:Y:S02]  /*26a0*/  FSEL R96, R103, -INF , P6 ;  /* 0xff80000067607808 */ /* 0x000fe40003000000 */
[CC--:B------:R-:W-:Y:S02]  /*26b0*/  ISETP.GE.AND P3, PT, R100.reuse, R8.reuse, PT ;  /* 0x000000086400720c */ /* 0x0c0fe40003f66270 */
[-C--:B------:R-:W-:Y:S01]  /*26c0*/  ISETP.GE.AND P4, PT, R100, R13.reuse, PT ;  /* 0x0000000d6400720c */ /* 0x080fe20003f86270 */
[C---:B------:R-:W-:Y:S01]  /*26d0*/  VIADD R100, R11.reuse, 0x31 ;  /* 0x000000310b647836 */ /* 0x040fe20000000000 */
[C---:B------:R-:W-:Y:S02]  /*26e0*/  ISETP.GE.AND P1, PT, R98.reuse, R8, PT ;  /* 0x000000086200720c */ /* 0x040fe40003f26270 */
[----:B------:R-:W-:Y:S01]  /*26f0*/  ISETP.GE.AND P6, PT, R98, R13, PT ;  /* 0x0000000d6200720c */ /* 0x000fe20003fc6270 */
[----:B------:R-:W-:Y:S01]  /*2700*/  VIADD R104, R11, 0x40 ;  /* 0x000000400b687836 */ /* 0x000fe20000000000 */
[----:B------:R-:W-:Y:S01]  /*2710*/  FSEL R213, R105, -INF , P2 ;  /* 0xff80000069d57808 */ /* 0x000fe20001000000 */
[----:B------:R-:W-:Y:S01]  /*2720*/  VIADD R105, R11, 0x39 ;  /* 0x000000390b697836 */ /* 0x000fe20000000000 */
[----:B------:R-:W-:-:S02]  /*2730*/  FSEL R98, R107, -INF , P5 ;  /* 0xff8000006b627808 */ /* 0x000fc40002800000 */
[----:B------:R-:W-:Y:S02]  /*2740*/  FSEL R225, R108, -INF , P1 ;  /* 0xff8000006ce17808 */ /* 0x000fe40000800000 */
[----:B------:R-:W-:Y:S02]  /*2750*/  FSEL R228, R110, -INF , P6 ;  /* 0xff8000006ee47808 */ /* 0x000fe40003000000 */
[CC--:B------:R-:W-:Y:S02]  /*2760*/  ISETP.GE.AND P2, PT, R101.reuse, R8.reuse, PT ;  /* 0x000000086500720c */ /* 0x0c0fe40003f46270 */
[-C--:B------:R-:W-:Y:S01]  /*2770*/  ISETP.GE.AND P5, PT, R101, R13.reuse, PT ;  /* 0x0000000d6500720c */ /* 0x080fe20003fa6270 */
[----:B------:R-:W-:Y:S01]  /*2780*/  VIADD R101, R11, 0x38 ;  /* 0x000000380b657836 */ /* 0x000fe20000000000 */
[C---:B------:R-:W-:Y:S02]  /*2790*/  ISETP.GE.AND P1, PT, R100.reuse, R8, PT ;  /* 0x000000086400720c */ /* 0x040fe40003f26270 */
[----:B------:R-:W-:-:S02]  /*27a0*/  ISETP.GE.AND P6, PT, R100, R13, PT ;  /* 0x0000000d6400720c */ /* 0x000fc40003fc6270 */
[----:B------:R-:W-:Y:S02]  /*27b0*/  FSEL R223, R112, -INF , P2 ;  /* 0xff80000070df7808 */ /* 0x000fe40001000000 */
[----:B------:R-:W-:Y:S02]  /*27c0*/  FSEL R222, R114, -INF , P5 ;  /* 0xff80000072de7808 */ /* 0x000fe40002800000 */
[----:B------:R-:W-:Y:S02]  /*27d0*/  FSEL R221, R113, -INF , P1 ;  /* 0xff80000071dd7808 */ /* 0x000fe40000800000 */
[----:B------:R-:W-:Y:S02]  /*27e0*/  FSEL R220, R115, -INF , P6 ;  /* 0xff80000073dc7808 */ /* 0x000fe40003000000 */
[----:B------:R-:W-:Y:S02]  /*27f0*/  FSEL R224, R109, -INF , P3 ;  /* 0xff8000006de07808 */ /* 0x000fe40001800000 */
[----:B------:R-:W-:-:S02]  /*2800*/  FSEL R227, R111, -INF , P4 ;  /* 0xff8000006fe37808 */ /* 0x000fc40002000000 */
[CC--:B------:R-:W-:Y:S02]  /*2810*/  ISETP.GE.AND P2, PT, R105.reuse, R8.reuse, PT ;  /* 0x000000086900720c */ /* 0x0c0fe40003f46270 */
[-C--:B------:R-:W-:Y:S01]  /*2820*/  ISETP.GE.AND P5, PT, R105, R13.reuse, PT ;  /* 0x0000000d6900720c */ /* 0x080fe20003fa6270 */
[C---:B------:R-:W-:Y:S01]  /*2830*/  VIADD R105, R11.reuse, 0x41 ;  /* 0x000000410b697836 */ /* 0x040fe20000000000 */
[CC--:B------:R-:W-:Y:S02]  /*2840*/  ISETP.GE.AND P1, PT, R104.reuse, R8.reuse, PT ;  /* 0x000000086800720c */ /* 0x0c0fe40003f26270 */
[-C--:B------:R-:W-:Y:S01]  /*2850*/  ISETP.GE.AND P6, PT, R104, R13.reuse, PT ;  /* 0x0000000d6800720c */ /* 0x080fe20003fc6270 */
[----:B------:R-:W-:Y:S01]  /*2860*/  VIADD R104, R11, 0x48 ;  /* 0x000000480b687836 */ /* 0x000fe20000000000 */
[C---:B------:R-:W-:Y:S02]  /*2870*/  ISETP.GE.AND P3, PT, R101.reuse, R8, PT ;  /* 0x000000086500720c */ /* 0x040fe40003f66270 */
[----:B------:R-:W-:-:S02]  /*2880*/  ISETP.GE.AND P4, PT, R101, R13, PT ;  /* 0x0000000d6500720c */ /* 0x000fc40003f86270 */
[----:B------:R-:W-:Y:S01]  /*2890*/  FSEL R219, R116, -INF , P3 ;  /* 0xff80000074db7808 */ /* 0x000fe20001800000 */
[----:B------:R-:W-:Y:S01]  /*28a0*/  VIADD R108, R11, 0x59 ;  /* 0x000000590b6c7836 */ /* 0x000fe20000000000 */
[----:B------:R-:W-:Y:S01]  /*28b0*/  FSEL R235, R118, -INF , P4 ;  /* 0xff80000076eb7808 */ /* 0x000fe20002000000 */
[----:B------:R-:W4:Y:S01]  /*28c0*/  LDL.128 R100, [R1+0x60] ;  /* 0x0000600001647983 */ /* 0x000f220000100c00 */
[----:B------:R-:W-:Y:S02]  /*28d0*/  FSEL R218, R117, -INF , P2 ;  /* 0xff80000075da7808 */ /* 0x000fe40001000000 */
[----:B------:R-:W-:Y:S02]  /*28e0*/  FSEL R233, R119, -INF , P5 ;  /* 0xff80000077e97808 */ /* 0x000fe40002800000 */
[CC--:B------:R-:W-:Y:S01]  /*28f0*/  ISETP.GE.AND P3, PT, R105.reuse, R8.reuse, PT ;  /* 0x000000086900720c */ /* 0x0c0fe20003f66270 */
[----:B------:R-:W-:Y:S01]  /*2900*/  ULOP3.LUT UR28, UR38, 0x1, URZ, 0xc, !UPT ;  /* 0x00000001261c7892 */ /* 0x000fe2000f8e0c3f */
[-C--:B------:R-:W-:Y:S01]  /*2910*/  ISETP.GE.AND P4, PT, R105, R13.reuse, PT ;  /* 0x0000000d6900720c */ /* 0x080fe20003f86270 */
[C---:B------:R-:W-:Y:S01]  /*2920*/  VIADD R105, R11.reuse, 0x49 ;  /* 0x000000490b697836 */ /* 0x040fe20000000000 */
[C---:B------:R-:W-:Y:S01]  /*2930*/  ISETP.GE.AND P2, PT, R104.reuse, R8, PT ;  /* 0x000000086800720c */ /* 0x040fe20003f46270 */
[----:B------:R-:W-:Y:S01]  /*2940*/  USHF.L.U32 UR15, UR37, 0x1, URZ ;  /* 0x00000001250f7899 */ /* 0x000fe2000800063f */
[----:B------:R-:W-:Y:S01]  /*2950*/  ISETP.GE.AND P5, PT, R104, R13, PT ;  /* 0x0000000d6800720c */ /* 0x000fe20003fa6270 */
[----:B------:R-:W-:Y:S01]  /*2960*/  VIADD R104, R11, 0x50 ;  /* 0x000000500b687836 */ /* 0x000fe20000000000 */
[----:B------:R-:W-:Y:S01]  /*2970*/  FSEL R232, R120, -INF , P1 ;  /* 0xff80000078e87808 */ /* 0x000fe20000800000 */
[----:B------:R-:W-:Y:S01]  /*2980*/  UIMAD UR8, UR6, 0x300, UR9 ;  /* 0x00000300060878a4 */ /* 0x000fe2000f8e0209 */
[----:B------:R-:W-:Y:S01]  /*2990*/  FSEL R234, R122, -INF , P6 ;  /* 0xff8000007aea7808 */ /* 0x000fe20003000000 */
[----:B------:R-:W4:Y:S01]  /*29a0*/  LDL.128 R116, [R1+0xa0] ;  /* 0x0000a00001747983 */ /* 0x000f220000100c00 */
[----:B------:R-:W-:-:S02]  /*29b0*/  FSEL R231, R121, -INF , P3 ;  /* 0xff80000079e77808 */ /* 0x000fc40001800000 */
[----:B------:R-:W-:Y:S02]  /*29c0*/  FSEL R230, R123, -INF , P4 ;  /* 0xff8000007be67808 */ /* 0x000fe40002000000 */
[CC--:B------:R-:W-:Y:S02]  /*29d0*/  ISETP.GE.AND P1, PT, R105.reuse, R8.reuse, PT ;  /* 0x000000086900720c */ /* 0x0c0fe40003f26270 */
[----:B------:R-:W-:Y:S01]  /*29e0*/  FSEL R124, R124, -INF , P2 ;  /* 0xff8000007c7c7808 */ /* 0x000fe20001000000 */
[----:B------:R-:W-:Y:S01]  /*29f0*/  ULOP3.LUT UR15, UR15, 0xfffffffe, UR28, 0xe2, !UPT ;  /* 0xfffffffe0f0f7892 */ /* 0x000fe2000f8ee21c */
[-C--:B------:R-:W-:Y:S01]  /*2a00*/  ISETP.GE.AND P6, PT, R105, R13.reuse, PT ;  /* 0x0000000d6900720c */ /* 0x080fe20003fc6270 */
[----:B------:R-:W-:Y:S01]  /*2a10*/  VIADD R105, R11, 0x51 ;  /* 0x000000510b697836 */ /* 0x000fe20000000000 */
[C---:B------:R-:W-:Y:S01]  /*2a20*/  ISETP.GE.AND P3, PT, R104.reuse, R8, PT ;  /* 0x000000086800720c */ /* 0x040fe20003f66270 */
[----:B------:R-:W4:Y:S01]  /*2a30*/  LDL.128 R120, [R1+0xb0] ;  /* 0x0000b00001787983 */ /* 0x000f220000100c00 */
[----:B------:R-:W-:-:S02]  /*2a40*/  ISETP.GE.AND P4, PT, R104, R13, PT ;  /* 0x0000000d6800720c */ /* 0x000fc40003f86270 */
[----:B------:R-:W-:Y:S02]  /*2a50*/  FSEL R128, R128, -INF , P3 ;  /* 0xff80000080807808 */ /* 0x000fe40001800000 */
[----:B------:R-:W-:Y:S02]  /*2a60*/  FSEL R130, R130, -INF , P4 ;  /* 0xff80000082827808 */ /* 0x000fe40002000000 */
[----:B------:R-:W-:Y:S02]  /*2a70*/  FSEL R126, R126, -INF , P5 ;  /* 0xff8000007e7e7808 */ /* 0x000fe40002800000 */
[CC--:B------:R-:W-:Y:S02]  /*2a80*/  ISETP.GE.AND P3, PT, R108.reuse, R8.reuse, PT ;  /* 0x000000086c00720c */ /* 0x0c0fe40003f66270 */
[-C--:B------:R-:W-:Y:S01]  /*2a90*/  ISETP.GE.AND P4, PT, R108, R13.reuse, PT ;  /* 0x0000000d6c00720c */ /* 0x080fe20003f86270 */
[----:B------:R-:W-:Y:S01]  /*2aa0*/  VIADD R108, R11, 0x60 ;  /* 0x000000600b6c7836 */ /* 0x000fe20000000000 */
[----:B------:R-:W-:Y:S01]  /*2ab0*/  ISETP.GE.AND P2, PT, R105, R8, PT ;  /* 0x000000086900720c */ /* 0x000fe20003f46270 */
[----:B------:R-:W-:Y:S01]  /*2ac0*/  VIADD R104, R11, 0x58 ;  /* 0x000000580b687836 */ /* 0x000fe20000000000 */
[----:B------:R-:W-:-:S02]  /*2ad0*/  ISETP.GE.AND P5, PT, R105, R13, PT ;  /* 0x0000000d6900720c */ /* 0x000fc40003fa6270 */
[----:B------:R-:W-:Y:S02]  /*2ae0*/  FSEL R129, R129, -INF , P2 ;  /* 0xff80000081817808 */ /* 0x000fe40001000000 */
[----:B------:R-:W-:Y:S02]  /*2af0*/  FSEL R131, R131, -INF , P5 ;  /* 0xff80000083837808 */ /* 0x000fe40002800000 */
[----:B------:R-:W-:Y:S02]  /*2b00*/  FSEL R125, R125, -INF , P1 ;  /* 0xff8000007d7d7808 */ /* 0x000fe40000800000 */
[----:B------:R-:W-:Y:S02]  /*2b10*/  FSEL R229, R127, -INF , P6 ;  /* 0xff8000007fe57808 */ /* 0x000fe40003000000 */
[CC--:B------:R-:W-:Y:S02]  /*2b20*/  ISETP.GE.AND P2, PT, R108.reuse, R8.reuse, PT ;  /* 0x000000086c00720c */ /* 0x0c0fe40003f46270 */
[----:B------:R-:W-:Y:S01]  /*2b30*/  ISETP.GE.AND P5, PT, R108, R13, PT ;  /* 0x0000000d6c00720c */ /* 0x000fe20003fa6270 */
[----:B------:R-:W-:Y:S01]  /*2b40*/  VIADD R108, R11, 0x61 ;  /* 0x000000610b6c7836 */ /* 0x000fe20000000000 */
[----:B------:R-:W-:-:S02]  /*2b50*/  ISETP.GE.AND P1, PT, R104, R8, PT ;  /* 0x000000086800720c */ /* 0x000fc40003f26270 */
[-C--:B------:R-:W-:Y:S02]  /*2b60*/  ISETP.GE.AND P6, PT, R104, R13.reuse, PT ;  /* 0x0000000d6800720c */ /* 0x080fe40003fc6270 */
[----:B------:R-:W-:Y:S01]  /*2b70*/  FSEL R132, R132, -INF , P1 ;  /* 0xff80000084847808 */ /* 0x000fe20000800000 */
[----:B------:R-:W-:Y:S01]  /*2b80*/  ULEA UR15, UR15, UR7, 0x3 ;  /* 0x000000070f0f7291 */ /* 0x000fe2000f8e183f */
[----:B------:R-:W-:Y:S01]  /*2b90*/  FSEL R134, R134, -INF , P6 ;  /* 0xff80000086867808 */ /* 0x000fe20003000000 */
[----:B------:R-:W4:Y:S01]  /*2ba0*/  LDL.128 R104, [R1+0x70] ;  /* 0x0000700001687983 */ /* 0x000f220000100c00 */
[C---:B------:R-:W-:Y:S02]  /*2bb0*/  ISETP.GE.AND P1, PT, R108.reuse, R8, PT ;  /* 0x000000086c00720c */ /* 0x040fe40003f26270 */
[----:B------:R-:W-:Y:S01]  /*2bc0*/  ISETP.GE.AND P6, PT, R108, R13, PT ;  /* 0x0000000d6c00720c */ /* 0x000fe20003fc6270 */
[----:B------:R-:W-:Y:S01]  /*2bd0*/  VIADD R108, R11, 0x68 ;  /* 0x000000680b6c7836 */ /* 0x000fe20000000000 */
[----:B------:R-:W-:-:S02]  /*2be0*/  FSEL R136, R136, -INF , P2 ;  /* 0xff80000088887808 */ /* 0x000fc40001000000 */
[-C--:B------:R-:W-:Y:S02]  /*2bf0*/  ISETP.GE.AND P2, PT, R11, R8.reuse, PT ;  /* 0x000000080b00720c */ /* 0x080fe40003f46270 */
[----:B------:R-:W-:Y:S02]  /*2c00*/  FSEL R133, R133, -INF , P3 ;  /* 0xff80000085857808 */ /* 0x000fe40001800000 */
[----:B------:R-:W-:Y:S02]  /*2c10*/  FSEL R135, R135, -INF , P4 ;  /* 0xff80000087877808 */ /* 0x000fe40002000000 */
[C---:B------:R-:W-:Y:S02]  /*2c20*/  ISETP.GE.AND P3, PT, R108.reuse, R8, PT ;  /* 0x000000086c00720c */ /* 0x040fe40003f66270 */
[----:B------:R-:W-:Y:S01]  /*2c30*/  ISETP.GE.AND P4, PT, R108, R13, PT ;  /* 0x0000000d6c00720c */ /* 0x000fe20003f86270 */
[----:B------:R-:W-:Y:S01]  /*2c40*/  VIADD R108, R11, 0x69 ;  /* 0x000000690b6c7836 */ /* 0x000fe20000000000 */
[----:B------:R-:W-:-:S04]  /*2c50*/  FSEL R127, R88, -INF , P2 ;  /* 0xff800000587f7808 */ /* 0x000fc80001000000 */
[----:B------:R-:W-:Y:S02]  /*2c60*/  ISETP.GE.AND P2, PT, R108, R8, PT ;  /* 0x000000086c00720c */ /* 0x000fe40003f46270 */
[----:B------:R-:W-:Y:S02]  /*2c70*/  FSEL R142, R142, -INF , P4 ;  /* 0xff8000008e8e7808 */ /* 0x000fe40002000000 */
[----:B------:R-:W-:Y:S02]  /*2c80*/  FSEL R137, R137, -INF , P1 ;  /* 0xff80000089897808 */ /* 0x000fe40000800000 */
[----:B------:R-:W-:-:S04]  /*2c90*/  ISETP.GE.AND P1, PT, R11, R13, PT ;  /* 0x0000000d0b00720c */ /* 0x000fc80003f26270 */
[----:B------:R-:W-:Y:S02]  /*2ca0*/  FSEL R113, R90, -INF , P1 ;  /* 0xff8000005a717808 */ /* 0x000fe40000800000 */
[----:B------:R-:W-:Y:S02]  /*2cb0*/  FSEL R140, R140, -INF , P3 ;  /* 0xff8000008c8c7808 */ /* 0x000fe40001800000 */
[----:B------:R-:W-:Y:S02]  /*2cc0*/  FSEL R138, R138, -INF , P5 ;  /* 0xff8000008a8a7808 */ /* 0x000fe40002800000 */
[----:B------:R-:W-:Y:S02]  /*2cd0*/  ISETP.GE.AND P5, PT, R108, R13, PT ;  /* 0x0000000d6c00720c */ /* 0x000fe40003fa6270 */
[----:B------:R-:W-:Y:S01]  /*2ce0*/  FSEL R139, R139, -INF , P6 ;  /* 0xff8000008b8b7808 */ /* 0x000fe20003000000 */
[----:B------:R-:W4:Y:S01]  /*2cf0*/  LDL.128 R108, [R1+0x80] ;  /* 0x00008000016c7983 */ /* 0x000f220000100c00 */
[----:B--2---:R-:W-:Y:S01]  /*2d00*/  FFMA R127, R127, UR11, -R20 ;  /* 0x0000000b7f7f7c23 */ /* 0x004fe20008000814 */
[----:B------:R-:W-:Y:S01]  /*2d10*/  FFMA R21, R208, UR11, -R21 ;  /* 0x0000000bd0157c23 */ /* 0x000fe20008000815 */
[----:B---3--:R-:W-:Y:S01]  /*2d20*/  FFMA R214, R214, UR11, -R204 ;  /* 0x0000000bd6d67c23 */ /* 0x008fe200080008cc */
[----:B------:R-:W-:-:S02]  /*2d30*/  FSEL R204, R141, -INF , P2 ;  /* 0xff8000008dcc7808 */ /* 0x000fc40001000000 */
[----:B------:R-:W-:Y:S02]  /*2d40*/  FSETP.GEU.AND P4, PT, R127, -126, PT ;  /* 0xc2fc00007f00780b */ /* 0x000fe40003f8e000 */
[----:B------:R-:W-:Y:S01]  /*2d50*/  FSETP.GEU.AND P2, PT, R21, -126, PT ;  /* 0xc2fc00001500780b */ /* 0x000fe20003f4e000 */
[----:B------:R-:W-:Y:S02]  /*2d60*/  VIADD R20, R11, 0x70 ;  /* 0x000000700b147836 */ /* 0x000fe40000000000 */
[----:B------:R-:W-:Y:S01]  /*2d70*/  FFMA R22, R113, UR11, -R22 ;  /* 0x0000000b71167c23 */ /* 0x000fe20008000816 */
[----:B------:R-:W-:Y:S01]  /*2d80*/  FFMA R23, R209, UR11, -R23 ;  /* 0x0000000bd1177c23 */ /* 0x000fe20008000817 */
[----:B------:R-:W-:-:S06]  /*2d90*/  FFMA R212, R212, UR11, -R205 ;  /* 0x0000000bd4d47c23 */ /* 0x000fcc00080008cd */
[----:B------:R-:W-:Y:S02]  /*2da0*/  @!P4 FMUL R127, R127, 0.5 ;  /* 0x3f0000007f7fc820 */ /* 0x000fe40000400000 */
[----:B------:R-:W-:Y:S01]  /*2db0*/  @!P2 FMUL R21, R21, 0.5 ;  /* 0x3f0000001515a820 */ /* 0x000fe20000400000 */
[----:B------:R-:W-:Y:S01]  /*2dc0*/  ISETP.GE.AND P3, PT, R20, R8, PT ;  /* 0x000000081400720c */ /* 0x000fe20003f66270 */
[----:B------:R-:W-:Y:S01]  /*2dd0*/  FFMA R210, R210, UR11, -R207 ;  /* 0x0000000bd2d27c23 */ /* 0x000fe200080008cf */
[----:B------:R-:W-:Y:S01]  /*2de0*/  ISETP.GE.AND P1, PT, R20, R13, PT ;  /* 0x0000000d1400720c */ /* 0x000fe20003f26270 */
[----:B------:R-:W1:Y:S01]  /*2df0*/  MUFU.EX2 R141, R21 ;  /* 0x00000015008d7308 */ /* 0x000e620000000800 */
[----:B------:R-:W-:Y:S01]  /*2e00*/  FSEL R144, R144, -INF , P3 ;  /* 0xff80000090907808 */ /* 0x000fe20001800000 */
[----:B------:R-:W-:Y:S01]  /*2e10*/  FFMA R89, R89, UR11, -R206 ;  /* 0x0000000b59597c23 */ /* 0x000fe200080008ce */
[----:B------:R-:W-:Y:S01]  /*2e20*/  FSETP.GEU.AND P6, PT, R214, -126, PT ;  /* 0xc2fc0000d600780b */ /* 0x000fe20003fce000 */
[----:B-----5:R-:W-:Y:S01]  /*2e30*/  FFMA R217, R217, UR11, -R4 ;  /* 0x0000000bd9d97c23 */ /* 0x020fe20008000804 */
[----:B------:R-:W-:Y:S01]  /*2e40*/  FFMA R215, R215, UR11, -R6 ;  /* 0x0000000bd7d77c23 */ /* 0x000fe20008000806 */
[----:B------:R-:W-:Y:S01]  /*2e50*/  FFMA R226, R99, UR11, -R7 ;  /* 0x0000000b63e27c23 */ /* 0x000fe20008000807 */
[----:B----4-:R-:W-:Y:S01]  /*2e60*/  FFMA R216, R216, UR11, -R16 ;  /* 0x0000000bd8d87c23 */ /* 0x010fe20008000810 */
[----:B------:R-:W2:Y:S01]  /*2e70*/  MUFU.EX2 R127, R127 ;  /* 0x0000007f007f7308 */ /* 0x000ea20000000800 */
[----:B------:R-:W-:Y:S01]  /*2e80*/  FSEL R208, R146, -INF , P1 ;  /* 0xff80000092d07808 */ /* 0x000fe20000800000 */
[----:B------:R-:W-:Y:S01]  /*2e90*/  FFMA R14, R14, UR11, -R18 ;  /* 0x0000000b0e0e7c23 */ /* 0x000fe20008000812 */
[----:B------:R-:W-:Y:S01]  /*2ea0*/  FSETP.GEU.AND P3, PT, R22, -126, PT ;  /* 0xc2fc00001600780b */ /* 0x000fe20003f6e000 */
[----:B------:R-:W-:Y:S01]  /*2eb0*/  FFMA R203, R98, UR11, -R203 ;  /* 0x0000000b62cb7c23 */ /* 0x000fe200080008cb */
[----:B------:R-:W-:Y:S01]  /*2ec0*/  FSETP.GEU.AND P1, PT, R23, -126, PT ;  /* 0xc2fc00001700780b */ /* 0x000fe20003f2e000 */
[----:B------:R-:W3:Y:S01]  /*2ed0*/  LDL.128 R112, [R1+0x90] ;  /* 0x0000900001707983 */ /* 0x000ee20000100c00 */
[----:B------:R-:W-:-:S02]  /*2ee0*/  FSEL R205, R143, -INF , P5 ;  /* 0xff8000008fcd7808 */ /* 0x000fc40002800000 */
[----:B------:R-:W-:Y:S01]  /*2ef0*/  FSETP.GEU.AND P5, PT, R212, -126, PT ;  /* 0xc2fc0000d400780b */ /* 0x000fe20003fae000 */
[----:B-1----:R-:W-:Y:S01]  /*2f00*/  @!P2 FMUL R141, R141, R141 ;  /* 0x0000008d8d8da220 */ /* 0x002fe20000400000 */
[----:B------:R-:W-:Y:S01]  /*2f10*/  FSETP.GEU.AND P2, PT, R210, -126, PT ;  /* 0xc2fc0000d200780b */ /* 0x000fe20003f4e000 */
[----:B--2---:R-:W-:Y:S01]  /*2f20*/  @!P4 FMUL R127, R127, R127 ;  /* 0x0000007f7f7fc220 */ /* 0x004fe20000400000 */
[----:B------:R-:W-:-:S03]  /*2f30*/  FSETP.GEU.AND P4, PT, R89, -126, PT ;  /* 0xc2fc00005900780b */ /* 0x000fc60003f8e000 */
[----:B------:R-:W-:Y:S02]  /*2f40*/  @!P3 FMUL R22, R22, 0.5 ;  /* 0x3f0000001616b820 */ /* 0x000fe40000400000 */
[----:B------:R-:W-:Y:S01]  /*2f50*/  @!P1 FMUL R23, R23, 0.5 ;  /* 0x3f00000017179820 */ /* 0x000fe20000400000 */
[----:B------:R-:W-:Y:S01]  /*2f60*/  @!P6 FMUL R214, R214, 0.5 ;  /* 0x3f000000d6d6e820 */ /* 0x000fe20000400000 */
[----:B------:R-:W1:Y:S02]  /*2f70*/  MUFU.EX2 R206, R22 ;  /* 0x0000001600ce7308 */ /* 0x000e640000000800 */
[----:B------:R-:W-:Y:S02]  /*2f80*/  @!P5 FMUL R212, R212, 0.5 ;  /* 0x3f000000d4d4d820 */ /* 0x000fe40000400000 */
[----:B------:R-:W-:-:S04]  /*2f90*/  @!P2 FMUL R210, R210, 0.5 ;  /* 0x3f000000d2d2a820 */ /* 0x000fc80000400000 */
[----:B------:R-:W2:Y:S01]  /*2fa0*/  MUFU.EX2 R207, R23 ;  /* 0x0000001700cf7308 */ /* 0x000ea20000000800 */
[----:B------:R-:W-:-:S07]  /*2fb0*/  @!P4 FMUL R89, R89, 0.5 ;  /* 0x3f0000005959c820 */ /* 0x000fce0000400000 */
[----:B------:R-:W4:Y:S01]  /*2fc0*/  MUFU.EX2 R143, R214 ;  /* 0x000000d6008f7308 */ /* 0x000f220000000800 */
[----:B------:R-:W-:-:S07]  /*2fd0*/  VIADD R20, R11, 0x71 ;  /* 0x000000710b147836 */ /* 0x000fce0000000000 */
[----:B------:R-:W5:Y:S01]  /*2fe0*/  MUFU.EX2 R146, R212 ;  /* 0x000000d400927308 */ /* 0x000f620000000800 */
[----:B-1----:R-:W-:-:S07]  /*2ff0*/  @!P3 FMUL R206, R206, R206 ;  /* 0x000000cececeb220 */ /* 0x002fce0000400000 */
[----:B------:R-:W1:Y:S01]  /*3000*/  MUFU.EX2 R209, R89 ;  /* 0x0000005900d17308 */ /* 0x000e620000000800 */
[----:B--2---:R-:W-:-:S07]  /*3010*/  @!P1 FMUL R207, R207, R207 ;  /* 0x000000cfcfcf9220 */ /* 0x004fce0000400000 */
[----:B------:R-:W2:Y:S01]  /*3020*/  MUFU.EX2 R210, R210 ;  /* 0x000000d200d27308 */ /* 0x000ea20000000800 */
[C---:B------:R-:W-:Y:S02]  /*3030*/  ISETP.GE.AND P3, PT, R20.reuse, R8, PT ;  /* 0x000000081400720c */ /* 0x040fe40003f66270 */
[----:B------:R-:W-:Y:S01]  /*3040*/  ISETP.GE.AND P1, PT, R20, R13, PT ;  /* 0x0000000d1400720c */ /* 0x000fe20003f26270 */
[----:B------:R-:W-:Y:S02]  /*3050*/  VIADD R20, R11, 0x78 ;  /* 0x000000780b147836 */ /* 0x000fe40000000000 */
[----:B----4-:R-:W-:Y:S01]  /*3060*/  @!P6 FMUL R143, R143, R143 ;  /* 0x0000008f8f8fe220 */ /* 0x010fe20000400000 */
[----:B-----5:R-:W-:Y:S02]  /*3070*/  @!P5 FMUL R146, R146, R146 ;  /* 0x000000929292d220 */ /* 0x020fe40000400000 */
[C---:B------:R-:W-:Y:S02]  /*3080*/  ISETP.GE.AND P6, PT, R20.reuse, R8, PT ;  /* 0x000000081400720c */ /* 0x040fe40003fc6270 */
[----:B------:R-:W-:Y:S01]  /*3090*/  ISETP.GE.AND P5, PT, R20, R13, PT ;  /* 0x0000000d1400720c */ /* 0x000fe20003fa6270 */
[----:B------:R-:W-:-:S02]  /*30a0*/  VIADD R20, R11, 0x79 ;  /* 0x000000790b147836 */ /* 0x000fc40000000000 */
[----:B-1----:R-:W-:Y:S01]  /*30b0*/  @!P4 FMUL R209, R209, R209 ;  /* 0x000000d1d1d1c220 */ /* 0x002fe20000400000 */
[----:B--2---:R-:W-:Y:S02]  /*30c0*/  @!P2 FMUL R210, R210, R210 ;  /* 0x000000d2d2d2a220 */ /* 0x004fe40000400000 */
[----:B------:R-:W-:Y:S01]  /*30d0*/  ISETP.GE.AND P4, PT, R20, R13, PT ;  /* 0x0000000d1400720c */ /* 0x000fe20003f86270 */
[----:B------:R-:W-:Y:S01]  /*30e0*/  FFMA R13, R91, UR11, -R17 ;  /* 0x0000000b5b0d7c23 */ /* 0x000fe20008000811 */
[----:B------:R-:W-:Y:S01]  /*30f0*/  F2FP.F16.F32.PACK_AB R90, R146, R143 ;  /* 0x0000008f925a723e */ /* 0x000fe200000000ff */
[----:B------:R-:W-:Y:S01]  /*3100*/  FFMA R214, R97, UR11, -R5 ;  /* 0x0000000b61d67c23 */ /* 0x000fe20008000805 */
[----:B------:R-:W-:Y:S01]  /*3110*/  F2FP.F16.F32.PACK_AB R91, R210, R209 ;  /* 0x000000d1d25b723e */ /* 0x000fe200000000ff */
[----:B------:R-:W-:Y:S01]  /*3120*/  FFMA R212, R96, UR11, -R19 ;  /* 0x0000000b60d47c23 */ /* 0x000fe20008000813 */
[----:B------:R-:W-:Y:S01]  /*3130*/  F2FP.F16.F32.PACK_AB R88, R141, R127 ;  /* 0x0000007f8d58723e */ /* 0x000fe200000000ff */
[----:B------:R-:W2:Y:S01]  /*3140*/  LDL.128 R4, [R1+0xc0] ;  /* 0x0000c00001047983 */ /* 0x000ea20000100c00 */
[----:B------:R-:W-:-:S02]  /*3150*/  F2FP.F16.F32.PACK_AB R89, R207, R206 ;  /* 0x000000cecf59723e */ /* 0x000fc400000000ff */
[----:B------:R-:W-:Y:S01]  /*3160*/  ISETP.GE.AND P2, PT, R20, R8, PT ;  /* 0x000000081400720c */ /* 0x000fe20003f46270 */
[----:B------:R-:W4:Y:S04]  /*3170*/  LDL.128 R16, [R1+0xd0] ;  /* 0x0000d00001107983 */ /* 0x000f280000100c00 */
[----:B------:R-:W5:Y:S04]  /*3180*/  LDL.128 R20, [R1+0xe0] ;  /* 0x0000e00001147983 */ /* 0x000f680000100c00 */
[----:B------:R-:W5:Y:S01]  /*3190*/  LDL.128 R96, [R1+0xf0] ;  /* 0x0000f00001607983 */ /* 0x000f620000100c00 */
[----:B------:R-:W-:Y:S01]  /*31a0*/  SYNCS.ARRIVE.TRANS64.A1T0 RZ, [UR15], RZ ;  /* 0x000000ffffff79a7 */ /* 0x000fe2000810000f */
[----:B------:R-:W-:Y:S01]  /*31b0*/  WARPGROUP.ARRIVE ;  /* 0x00000000000079c5 */ /* 0x000fe20000000000 */
[----:B------:R-:W-:Y:S01]  /*31c0*/  UMOV UR18, UR8 ;  /* 0x0000000800127c82 */ /* 0x000fe20008000000 */
[----:B------:R-:W-:-:S04]  /*31d0*/  UMOV UR19, 0xc0000010 ;  /* 0xc000001000137882 */ /* 0x000fc80000000000 */
[----:B------:R-:W-:Y:S01]  /*31e0*/  HGMMA.64x16x16.F32 R168, R88, gdesc[UR16].tnspB, R168, gsb0 ;  /* 0x4020001058a87df0 */ /* 0x000fe200080008a8 */
[----:B------:R-:W-:Y:S01]  /*31f0*/  UIADD3 UR16, UR8, 0x100, URZ ;  /* 0x0000010008107890 */ /* 0x000fe2000fffe03f */
[----:B------:R-:W-:-:S06]  /*3200*/  UMOV UR19, 0xc0000010 ;  /* 0xc000001000137882 */ /* 0x000fcc0000000000 */
[----:B------:R-:W-:Y:S01]  /*3210*/  UMOV UR18, UR16 ;  /* 0x0000001000127c82 */ /* 0x000fe20008000000 */
[----:B------:R-:W-:Y:S02]  /*3220*/  FSEL R145, R145, -INF , P3 ;  /* 0xff80000091917808 */ /* 0x000fe40001800000 */
[----:B------:R-:W-:Y:S02]  /*3230*/  FSEL R147, R147, -INF , P1 ;  /* 0xff80000093937808 */ /* 0x000fe40000800000 */
[----:B------:R-:W-:Y:S02]  /*3240*/  FSETP.GEU.AND P3, PT, R217, -126, PT ;  /* 0xc2fc0000d900780b */ /* 0x000fe40003f6e000 */
[----:B------:R-:W-:Y:S01]  /*3250*/  FSETP.GEU.AND P1, PT, R214, -126, PT ;  /* 0xc2fc0000d600780b */ /* 0x000fe20003f2e000 */
[----:B------:R-:W-:Y:S02]  /*3260*/  WARPGROUP.DEPBAR.LE gsb0, 0x0 ;  /* 0x00008000000079c5 */ /* 0x000fe40000010000 */
[----:B------:R-:W-:-:S06]  /*3270*/  WARPGROUP.ARRIVE ;  /* 0x00000000000079c5 */ /* 0x000fcc0000000000 */
[----:B------:R-:W-:Y:S02]  /*3280*/  HGMMA.64x16x16.F32 R160, R88, gdesc[UR16].tnspB, R160, gsb0 ;  /* 0x4020001058a07df0 */ /* 0x000fe400080008a0 */
[----:B------:R-:W-:Y:S02]  /*3290*/  @!P3 FMUL R217, R217, 0.5 ;  /* 0x3f000000d9d9b820 */ /* 0x000fe40000400000 */
[----:B------:R-:W-:-:S04]  /*32a0*/  @!P1 FMUL R214, R214, 0.5 ;  /* 0x3f000000d6d69820 */ /* 0x000fc80000400000 */
[----:B------:R-:W1:Y:S01]  /*32b0*/  MUFU.EX2 R217, R217 ;  /* 0x000000d900d97308 */ /* 0x000e620000000800 */
[----:B------:R-:W-:-:S07]  /*32c0*/  UIADD3 UR17, UR8, 0x200, URZ ;  /* 0x0000020008117890 */ /* 0x000fce000fffe03f */
[----:B------:R-:W1:Y:S01]  /*32d0*/  MUFU.EX2 R214, R214 ;  /* 0x000000d600d67308 */ /* 0x000e620000000800 */
[----:B------:R-:W-:Y:S01]  /*32e0*/  UMOV UR18, UR17 ;  /* 0x0000001100127c82 */ /* 0x000fe20008000000 */
[----:B------:R-:W-:Y:S01]  /*32f0*/  UMOV UR19, 0xc0000010 ;  /* 0xc000001000137882 */ /* 0x000fe20000000000 */
[----:B------:R-:W-:Y:S02]  /*3300*/  FSEL R148, R148, -INF , P6 ;  /* 0xff80000094947808 */ /* 0x000fe40003000000 */
[----:B------:R-:W-:Y:S02]  /*3310*/  FSEL R150, R150, -INF , P5 ;  /* 0xff80000096967808 */ /* 0x000fe40002800000 */
[----:B------:R-:W-:Y:S02]  /*3320*/  FSEL R149, R149, -INF , P2 ;  /* 0xff80000095957808 */ /* 0x000fe40001000000 */
[----:B------:R-:W-:Y:S01]  /*3330*/  FSEL R151, R151, -INF , P4 ;  /* 0xff80000097977808 */ /* 0x000fe20002000000 */
[----:B-1----:R-:W-:Y:S01]  /*3340*/  @!P3 FMUL R217, R217, R217 ;  /* 0x000000d9d9d9b220 */ /* 0x002fe20000400000 */
[----:B------:R-:W-:-:S02]  /*3350*/  FSETP.GEU.AND P6, PT, R215, -126, PT ;  /* 0xc2fc0000d700780b */ /* 0x000fc40003fce000 */
[----:B------:R-:W-:Y:S02]  /*3360*/  FSETP.GEU.AND P5, PT, R226, -126, PT ;  /* 0xc2fc0000e200780b */ /* 0x000fe40003fae000 */
[----:B------:R-:W-:Y:S01]  /*3370*/  FSETP.GEU.AND P2, PT, R216, -126, PT ;  /* 0xc2fc0000d800780b */ /* 0x000fe20003f4e000 */
[----:B------:R-:W-:Y:S01]  /*3380*/  @!P1 FMUL R214, R214, R214 ;  /* 0x000000d6d6d69220 */ /* 0x000fe20000400000 */
[----:B------:R-:W-:Y:S01]  /*3390*/  FSETP.GEU.AND P4, PT, R13, -126, PT ;  /* 0xc2fc00000d00780b */ /* 0x000fe20003f8e000 */
[----:B------:R-:W-:Y:S02]  /*33a0*/  WARPGROUP.DEPBAR.LE gsb0, 0x0 ;  /* 0x00008000000079c5 */ /* 0x000fe40000010000 */
[----:B------:R-:W-:Y:S01]  /*33b0*/  WARPGROUP.ARRIVE ;  /* 0x00000000000079c5 */ /* 0x000fe20000000000 */
[----:B------:R-:W-:Y:S02]  /*33c0*/  FSETP.GEU.AND P3, PT, R14, -126, PT ;  /* 0xc2fc00000e00780b */ /* 0x000fe40003f6e000 */
[----:B------:R-:W-:-:S03]  /*33d0*/  FSETP.GEU.AND P1, PT, R212, -126, PT ;  /* 0xc2fc0000d400780b */ /* 0x000fc60003f2e000 */
[----:B------:R-:W-:Y:S01]  /*33e0*/  HGMMA.64x16x16.F32 R152, R88, gdesc[UR16].tnspB, R152, gsb0 ;  /* 0x4020001058987df0 */ /* 0x000fe20008000898 */
[----:B------:R-:W-:Y:S01]  /*33f0*/  @!P6 FMUL R215, R215, 0.5 ;  /* 0x3f000000d7d7e820 */ /* 0x000fe20000400000 */
[----:B------:R-:W-:Y:S01]  /*3400*/  @!P5 FMUL R226, R226, 0.5 ;  /* 0x3f000000e2e2d820 */ /* 0x000fe20000400000 */
[----:B------:R-:W-:Y:S01]  /*3410*/  @!P2 FMUL R216, R216, 0.5 ;  /* 0x3f000000d8d8a820 */ /* 0x000fe20000400000 */
[----:B------:R-:W-:-:S04]  /*3420*/  @!P4 FMUL R13, R13, 0.5 ;  /* 0x3f0000000d0dc820 */ /* 0x000fc80000400000 */
[----:B------:R-:W-:Y:S02]  /*3430*/  @!P3 FMUL R14, R14, 0.5 ;  /* 0x3f0000000e0eb820 */ /* 0x000fe40000400000 */
[----:B------:R-:W-:Y:S01]  /*3440*/  @!P1 FMUL R212, R212, 0.5 ;  /* 0x3f000000d4d49820 */ /* 0x000fe20000400000 */
[----:B------:R-:W1:Y:S08]  /*3450*/  MUFU.EX2 R215, R215 ;  /* 0x000000d700d77308 */ /* 0x000e700000000800 */
[----:B------:R-:W1:Y:S08]  /*3460*/  MUFU.EX2 R226, R226 ;  /* 0x000000e200e27308 */ /* 0x000e700000000800 */
[----:B------:R-:W1:Y:S08]  /*3470*/  MUFU.EX2 R216, R216 ;  /* 0x000000d800d87308 */ /* 0x000e700000000800 */
[----:B------:R-:W1:Y:S08]  /*3480*/  MUFU.EX2 R13, R13 ;  /* 0x0000000d000d7308 */ /* 0x000e700000000800 */
[----:B------:R-:W1:Y:S08]  /*3490*/  MUFU.EX2 R14, R14 ;  /* 0x0000000e000e7308 */ /* 0x000e700000000800 */
[----:B------:R-:W1:Y:S02]  /*34a0*/  MUFU.EX2 R212, R212 ;  /* 0x000000d400d47308 */ /* 0x000e640000000800 */
[----:B-1----:R-:W-:Y:S01]  /*34b0*/  @!P6 FMUL R215, R215, R215 ;  /* 0x000000d7d7d7e220 */ /* 0x002fe20000400000 */
[----:B------:R-:W-:Y:S01]  /*34c0*/  @!P5 FMUL R226, R226, R226 ;  /* 0x000000e2e2e2d220 */ /* 0x000fe20000400000 */
[----:B------:R-:W-:Y:S01]  /*34d0*/  @!P2 FMUL R216, R216, R216 ;  /* 0x000000d8d8d8a220 */ /* 0x000fe20000400000 */
[----:B------:R-:W-:Y:S01]  /*34e0*/  @!P4 FMUL R13, R13, R13 ;  /* 0x0000000d0d0dc220 */ /* 0x000fe20000400000 */
[----:B------:R-:W-:-:S02]  /*34f0*/  WARPGROUP.DEPBAR.LE gsb0, 0x0 ;  /* 0x00008000000079c5 */ /* 0x000fc40000010000 */
[----:B------:R-:W-:Y:S01]  /*3500*/  @!P3 FMUL R14, R14, R14 ;  /* 0x0000000e0e0eb220 */ /* 0x000fe20000400000 */
[----:B------:R-:W-:Y:S01]  /*3510*/  F2FP.F16.F32.PACK_AB R88, R214, R217 ;  /* 0x000000d9d658723e */ /* 0x000fe200000000ff */
[----:B------:R-:W-:Y:S01]  /*3520*/  UIADD3 UR18, UR8, 0x20, URZ ;  /* 0x0000002008127890 */ /* 0x000fe2000fffe03f */
[----:B------:R-:W-:Y:S01]  /*3530*/  F2FP.F16.F32.PACK_AB R89, R226, R215 ;  /* 0x000000d7e259723e */ /* 0x000fe200000000ff */
[----:B------:R-:W-:Y:S01]  /*3540*/  @!P1 FMUL R212, R212, R212 ;  /* 0x000000d4d4d49220 */ /* 0x000fe20000400000 */
[----:B------:R-:W-:-:S04]  /*3550*/  F2FP.F16.F32.PACK_AB R90, R13, R216 ;  /* 0x000000d80d5a723e */ /* 0x000fc800000000ff */
[----:B------:R-:W-:-:S04]  /*3560*/  F2FP.F16.F32.PACK_AB R91, R212, R14 ;  /* 0x0000000ed45b723e */ /* 0x000fc800000000ff */
[----:B------:R-:W-:Y:S01]  /*3570*/  WARPGROUP.ARRIVE ;  /* 0x00000000000079c5 */ /* 0x000fe20000000000 */
[----:B------:R-:W-:-:S05]  /*3580*/  UMOV UR19, 0xc0000010 ;  /* 0xc000001000137882 */ /* 0x000fca0000000000 */
[----:B------:R-:W-:Y:S01]  /*3590*/  HGMMA.64x16x16.F32 R168, R88, gdesc[UR16].tnspB, R168, gsb0 ;  /* 0x4020001058a87df0 */ /* 0x000fe200080008a8 */
[----:B------:R-:W-:Y:S01]  /*35a0*/  UIADD3 UR15, UR8, 0x120, URZ ;  /* 0x00000120080f7890 */ /* 0x000fe2000fffe03f */
[----:B------:R-:W-:-:S06]  /*35b0*/  UMOV UR19, 0xc0000010 ;  /* 0xc000001000137882 */ /* 0x000fcc0000000000 */
[----:B------:R-:W-:Y:S01]  /*35c0*/  UMOV UR18, UR15 ;  /* 0x0000000f00127c82 */ /* 0x000fe20008000000 */
[----:B------:R-:W-:Y:S01]  /*35d0*/  FFMA R200, R211, UR11, -R200 ;  /* 0x0000000bd3c87c23 */ /* 0x000fe200080008c8 */
[----:B------:R-:W-:-:S04]  /*35e0*/  FFMA R201, R213, UR11, -R201 ;  /* 0x0000000bd5c97c23 */ /* 0x000fc800080008c9 */
        /* <DEDUP_REMOVED lines=9> */
[----:B------:R-:W3:Y:S01]  /*3680*/  MUFU.EX2 R201, R201 ;  /* 0x000000c900c97308 */ /* 0x000ee20000000800 */
[----:B------:R-:W-:Y:S01]  /*3690*/  FFMA R15, R15, UR11, -R202 ;  /* 0x0000000b0f0f7c23 */ /* 0x000fe200080008ca */
[----:B------:R-:W-:Y:S01]  /*36a0*/  FFMA R92, R225, UR11, -R92 ;  /* 0x0000000be15c7c23 */ /* 0x000fe2000800085c */
[----:B------:R-:W-:Y:S01]  /*36b0*/  FFMA R94, R228, UR11, -R94 ;  /* 0x0000000be45e7c23 */ /* 0x000fe2000800085e */
[----:B------:R-:W-:Y:S01]  /*36c0*/  UMOV UR18, UR16 ;  /* 0x0000001000127c82 */ /* 0x000fe20008000000 */
[----:B------:R-:W-:Y:S01]  /*36d0*/  UMOV UR19, 0xc0000010 ;  /* 0xc000001000137882 */ /* 0x000fe20000000000 */
[----:B------:R-:W-:Y:S01]  /*36e0*/  FFMA R224, R224, UR11, -R93 ;  /* 0x0000000be0e07c23 */ /* 0x000fe2000800085d */
[----:B------:R-:W-:Y:S01]  /*36f0*/  FFMA R227, R227, UR11, -R95 ;  /* 0x0000000be3e37c23 */ /* 0x000fe2000800085f */
[----:B------:R-:W-:Y:S01]  /*3700*/  FSETP.GEU.AND P2, PT, R15, -126, PT ;  /* 0xc2fc00000f00780b */ /* 0x000fe20003f4e000 */
[----:B-1----:R-:W-:Y:S01]  /*3710*/  @!P6 FMUL R200, R200, R200 ;  /* 0x000000c8c8c8e220 */ /* 0x002fe20000400000 */
[----:B------:R-:W-:-:S02]  /*3720*/  FSETP.GEU.AND P4, PT, R203, -126, PT ;  /* 0xc2fc0000cb00780b */ /* 0x000fc40003f8e000 */
[----:B------:R-:W-:Y:S02]  /*3730*/  FSETP.GEU.AND P3, PT, R92, -126, PT ;  /* 0xc2fc00005c00780b */ /* 0x000fe40003f6e000 */
[----:B------:R-:W-:Y:S02]  /*3740*/  FSETP.GEU.AND P6, PT, R94, -126, PT ;  /* 0xc2fc00005e00780b */ /* 0x000fe40003fce000 */
[----:B------:R-:W-:Y:S01]  /*3750*/  FSETP.GEU.AND P1, PT, R224, -126, PT ;  /* 0xc2fc0000e000780b */ /* 0x000fe20003f2e000 */
[----:B---3--:R-:W-:Y:S01]  /*3760*/  @!P5 FMUL R201, R201, R201 ;  /* 0x000000c9c9c9d220 */ /* 0x008fe20000400000 */
[----:B------:R-:W-:Y:S02]  /*3770*/  WARPGROUP.DEPBAR.LE gsb0, 0x0 ;  /* 0x00008000000079c5 */ /* 0x000fe40000010000 */
[----:B------:R-:W-:Y:S01]  /*3780*/  WARPGROUP.ARRIVE ;  /* 0x00000000000079c5 */ /* 0x000fe20000000000 */
[----:B------:R-:W-:-:S05]  /*3790*/  FSETP.GEU.AND P5, PT, R227, -126, PT ;  /* 0xc2fc0000e300780b */ /* 0x000fca0003fae000 */
[----:B------:R-:W-:Y:S01]  /*37a0*/  HGMMA.64x16x16.F32 R152, R88, gdesc[UR16].tnspB, R152, gsb0 ;  /* 0x4020001058987df0 */ /* 0x000fe20008000898 */
[----:B------:R-:W-:Y:S01]  /*37b0*/  @!P2 FMUL R15, R15, 0.5 ;  /* 0x3f0000000f0fa820 */ /* 0x000fe20000400000 */
[----:B------:R-:W-:Y:S01]  /*37c0*/  @!P4 FMUL R203, R203, 0.5 ;  /* 0x3f000000cbcbc820 */ /* 0x000fe20000400000 */
[----:B------:R-:W-:Y:S01]  /*37d0*/  @!P3 FMUL R92, R92, 0.5 ;  /* 0x3f0000005c5cb820 */ /* 0x000fe20000400000 */
[----:B------:R-:W-:Y:S01]  /*37e0*/  @!P6 FMUL R94, R94, 0.5 ;  /* 0x3f0000005e5ee820 */ /* 0x000fe20000400000 */
[----:B------:R-:W-:-:S03]  /*37f0*/  @!P1 FMUL R224, R224, 0.5 ;  /* 0x3f000000e0e09820 */ /* 0x000fc60000400000 */
[----:B------:R-:W-:Y:S01]  /*3800*/  @!P5 FMUL R227, R227, 0.5 ;  /* 0x3f000000e3e3d820 */ /* 0x000fe20000400000 */
[----:B------:R-:W-:Y:S01]  /*3810*/  FFMA R95, R223, UR11, -R100 ;  /* 0x0000000bdf5f7c23 */ /* 0x000fe20008000864 */
[----:B------:R-:W-:Y:S08]  /*3820*/  MUFU.EX2 R93, R92 ;  /* 0x0000005c005d7308 */ /* 0x000ff00000000800 */
[----:B------:R-:W1:Y:S08]  /*3830*/  MUFU.EX2 R15, R15 ;  /* 0x0000000f000f7308 */ /* 0x000e700000000800 */
[----:B------:R-:W3:Y:S08]  /*3840*/  MUFU.EX2 R203, R203 ;  /* 0x000000cb00cb7308 */ /* 0x000ef00000000800 */
[----:B------:R-:W3:Y:S08]  /*3850*/  MUFU.EX2 R92, R224 ;  /* 0x000000e0005c7308 */ /* 0x000ef00000000800 */
[----:B------:R-:W3:Y:S08]  /*3860*/  MUFU.EX2 R94, R94 ;  /* 0x0000005e005e7308 */ /* 0x000ef00000000800 */
[----:B------:R-:W2:Y:S01]  /*3870*/  MUFU.EX2 R100, R227 ;  /* 0x000000e300647308 */ /* 0x000ea20000000800 */
[----:B-1----:R-:W-:Y:S01]  /*3880*/  @!P2 FMUL R15, R15, R15 ;  /* 0x0000000f0f0fa220 */ /* 0x002fe20000400000 */
[----:B---3--:R-:W-:Y:S01]  /*3890*/  @!P4 FMUL R203, R203, R203 ;  /* 0x000000cbcbcbc220 */ /* 0x008fe20000400000 */
[----:B------:R-:W-:Y:S01]  /*38a0*/  @!P3 FMUL R93, R93, R93 ;  /* 0x0000005d5d5db220 */ /* 0x000fe20000400000 */
[----:B------:R-:W-:Y:S01]  /*38b0*/  @!P1 FMUL R92, R92, R92 ;  /* 0x0000005c5c5c9220 */ /* 0x000fe20000400000 */
[----:B------:R-:W-:-:S02]  /*38c0*/  WARPGROUP.DEPBAR.LE gsb0, 0x0 ;  /* 0x00008000000079c5 */ /* 0x000fc40000010000 */
[----:B------:R-:W-:Y:S01]  /*38d0*/  @!P6 FMUL R94, R94, R94 ;  /* 0x0000005e5e5ee220 */ /* 0x000fe20000400000 */
[----:B------:R-:W-:Y:S01]  /*38e0*/  F2FP.F16.F32.PACK_AB R88, R201, R200 ;  /* 0x000000c8c958723e */ /* 0x000fe200000000ff */
[----:B------:R-:W-:Y:S01]  /*38f0*/  UIADD3 UR18, UR8, 0x40, URZ ;  /* 0x0000004008127890 */ /* 0x000fe2000fffe03f */
[----:B------:R-:W-:Y:S01]  /*3900*/  F2FP.F16.F32.PACK_AB R89, R203, R15 ;  /* 0x0000000fcb59723e */ /* 0x000fe200000000ff */
[----:B--2---:R-:W-:Y:S01]  /*3910*/  @!P5 FMUL R100, R100, R100 ;  /* 0x000000646464d220 */ /* 0x004fe20000400000 */
        /* <DEDUP_REMOVED lines=9> */
[----:B------:R-:W-:-:S04]  /*39b0*/  FSETP.GEU.AND P2, PT, R95, -126, PT ;  /* 0xc2fc00005f00780b */ /* 0x000fc80003f4e000 */
[----:B------:R-:W-:Y:S01]  /*39c0*/  FSETP.GEU.AND P4, PT, R101, -126, PT ;  /* 0xc2fc00006500780b */ /* 0x000fe20003f8e000 */
[----:B------:R-:W-:Y:S02]  /*39d0*/  WARPGROUP.DEPBAR.LE gsb0, 0x0 ;  /* 0x00008000000079c5 */ /* 0x000fe40000010000 */
[----:B------:R-:W-:-:S06]  /*39e0*/  WARPGROUP.ARRIVE ;  /* 0x00000000000079c5 */ /* 0x000fcc0000000000 */
[----:B------:R-:W-:Y:S01]  /*39f0*/  HGMMA.64x16x16.F32 R160, R88, gdesc[UR16].tnspB, R160, gsb0 ;  /* 0x4020001058a07df0 */ /* 0x000fe200080008a0 */
[----:B------:R-:W-:-:S03]  /*3a00*/  @!P2 FMUL R95, R95, 0.5 ;  /* 0x3f0000005f5fa820 */ /* 0x000fc60000400000 */
[----:B------:R-:W-:-:S03]  /*3a10*/  @!P4 FMUL R101, R101, 0.5 ;  /* 0x3f0000006565c820 */ /* 0x000fc60000400000 */
[----:B------:R-:W1:Y:S01]  /*3a20*/  MUFU.EX2 R95, R95 ;  /* 0x0000005f005f7308 */ /* 0x000e620000000800 */
[----:B------:R-:W-:-:S07]  /*3a30*/  UIADD3 UR16, UR8, 0x240, URZ ;  /* 0x0000024008107890 */ /* 0x000fce000fffe03f */
[----:B------:R-:W2:Y:S01]  /*3a40*/  MUFU.EX2 R101, R101 ;  /* 0x0000006500657308 */ /* 0x000ea20000000800 */
[----:B------:R-:W-:Y:S01]  /*3a50*/  FFMA R222, R222, UR11, -R102 ;  /* 0x0000000bdede7c23 */ /* 0x000fe20008000866 */
[----:B------:R-:W-:Y:S01]  /*3a60*/  FFMA R102, R220, UR11, -R103 ;  /* 0x0000000bdc667c23 */ /* 0x000fe20008000867 */
[----:B------:R-:W-:Y:S01]  /*3a70*/  FFMA R104, R219, UR11, -R104 ;  /* 0x0000000bdb687c23 */ /* 0x000fe20008000868 */
[----:B------:R-:W-:Y:S01]  /*3a80*/  FFMA R105, R218, UR11, -R105 ;  /* 0x0000000bda697c23 */ /* 0x000fe20008000869 */
[----:B------:R-:W-:Y:S01]  /*3a90*/  FFMA R106, R235, UR11, -R106 ;  /* 0x0000000beb6a7c23 */ /* 0x000fe2000800086a */
[----:B------:R-:W-:Y:S01]  /*3aa0*/  FFMA R107, R233, UR11, -R107 ;  /* 0x0000000be96b7c23 */ /* 0x000fe2000800086b */
[----:B------:R-:W-:Y:S01]  /*3ab0*/  UMOV UR18, UR16 ;  /* 0x0000001000127c82 */ /* 0x000fe20008000000 */
[----:B------:R-:W-:Y:S01]  /*3ac0*/  UMOV UR19, 0xc0000010 ;  /* 0xc000001000137882 */ /* 0x000fe20000000000 */
[----:B-1----:R-:W-:Y:S01]  /*3ad0*/  @!P2 FMUL R95, R95, R95 ;  /* 0x0000005f5f5fa220 */ /* 0x002fe20000400000 */
[----:B------:R-:W-:-:S02]  /*3ae0*/  FSETP.GEU.AND P1, PT, R102, -126, PT ;  /* 0xc2fc00006600780b */ /* 0x000fc40003f2e000 */
[----:B------:R-:W-:Y:S02]  /*3af0*/  FSETP.GEU.AND P6, PT, R104, -126, PT ;  /* 0xc2fc00006800780b */ /* 0x000fe40003fce000 */
[----:B------:R-:W-:Y:S02]  /*3b00*/  FSETP.GEU.AND P5, PT, R105, -126, PT ;  /* 0xc2fc00006900780b */ /* 0x000fe40003fae000 */
[----:B------:R-:W-:Y:S01]  /*3b10*/  FSETP.GEU.AND P2, PT, R106, -126, PT ;  /* 0xc2fc00006a00780b */ /* 0x000fe20003f4e000 */
[----:B--2---:R-:W-:Y:S01]  /*3b20*/  @!P4 FMUL R101, R101, R101 ;  /* 0x000000656565c220 */ /* 0x004fe20000400000 */
[----:B------:R-:W-:Y:S01]  /*3b30*/  FSETP.GEU.AND P4, PT, R107, -126, PT ;  /* 0xc2fc00006b00780b */ /* 0x000fe20003f8e000 */
        /* <DEDUP_REMOVED lines=10> */
[----:B------:R-:W-:Y:S08]  /*3be0*/  MUFU.EX2 R102, R102 ;  /* 0x0000006600667308 */ /* 0x000ff00000000800 */
[----:B------:R-:W1:Y:S08]  /*3bf0*/  MUFU.EX2 R103, R222 ;  /* 0x000000de00677308 */ /* 0x000e700000000800 */
[----:B------:R-:W2:Y:S08]  /*3c00*/  MUFU.EX2 R104, R104 ;  /* 0x0000006800687308 */ /* 0x000eb00000000800 */
[----:B------:R-:W3:Y:S08]  /*3c10*/  MUFU.EX2 R105, R105 ;  /* 0x0000006900697308 */ /* 0x000ef00000000800 */
[----:B------:R-:W4:Y:S08]  /*3c20*/  MUFU.EX2 R106, R106 ;  /* 0x0000006a006a7308 */ /* 0x000f300000000800 */
[----:B------:R-:W5:Y:S01]  /*3c30*/  MUFU.EX2 R107, R107 ;  /* 0x0000006b006b7308 */ /* 0x000f620000000800 */
[----:B-1----:R-:W-:Y:S01]  /*3c40*/  @!P3 FMUL R103, R103, R103 ;  /* 0x000000676767b220 */ /* 0x002fe20000400000 */
[----:B------:R-:W-:Y:S01]  /*3c50*/  @!P1 FMUL R102, R102, R102 ;  /* 0x0000006666669220 */ /* 0x000fe20000400000 */
[----:B--2---:R-:W-:Y:S01]  /*3c60*/  @!P6 FMUL R104, R104, R104 ;  /* 0x000000686868e220 */ /* 0x004fe20000400000 */
[----:B---3--:R-:W-:Y:S01]  /*3c70*/  @!P5 FMUL R105, R105, R105 ;  /* 0x000000696969d220 */ /* 0x008fe20000400000 */
[----:B------:R-:W-:-:S02]  /*3c80*/  WARPGROUP.DEPBAR.LE gsb0, 0x0 ;  /* 0x00008000000079c5 */ /* 0x000fc40000010000 */
[----:B----4-:R-:W-:Y:S01]  /*3c90*/  @!P2 FMUL R106, R106, R106 ;  /* 0x0000006a6a6aa220 */ /* 0x010fe20000400000 */
[----:B------:R-:W-:Y:S01]  /*3ca0*/  F2FP.F16.F32.PACK_AB R88, R101, R95 ;  /* 0x0000005f6558723e */ /* 0x000fe200000000ff */
[----:B------:R-:W-:Y:S01]  /*3cb0*/  UIADD3 UR18, UR8, 0x60, URZ ;  /* 0x0000006008127890 */ /* 0x000fe2000fffe03f */
[----:B------:R-:W-:Y:S01]  /*3cc0*/  F2FP.F16.F32.PACK_AB R89, R102, R103 ;  /* 0x000000676659723e */ /* 0x000fe200000000ff */
[----:B-----5:R-:W-:Y:S01]  /*3cd0*/  @!P4 FMUL R107, R107, R107 ;  /* 0x0000006b6b6bc220 */ /* 0x020fe20000400000 */
        /* <DEDUP_REMOVED lines=25> */
[----:B------:R-:W-:Y:S01]  /*3e70*/  UMOV UR18, UR16 ;  /* 0x0000001000127c82 */ /* 0x000fe20008000000 */
[----:B------:R-:W-:Y:S01]  /*3e80*/  UMOV UR19, 0xc0000010 ;  /* 0xc000001000137882 */ /* 0x000fe20000000000 */
[----:B------:R-:W-:Y:S01]  /*3e90*/  FFMA R229, R229, UR11, -R115 ;  /* 0x0000000be5e57c23 */ /* 0x000fe20008000873 */
        /* <DEDUP_REMOVED lines=15> */
[----:B------:R-:W-:Y:S01]  /*3f90*/  @!P3 FMUL R114, R114, 0.5 ;  /* 0x3f0000007272b820 */ /* 0x000fe20000400000 */
[----:B------:R-:W-:Y:S02]  /*3fa0*/  FFMA R115, R128, UR11, -R116 ;  /* 0x0000000b80737c23 */ /* 0x000fe40008000874 */
[----:B------:R-:W-:Y:S01]  /*3fb0*/  @!P1 FMUL R229, R229, 0.5 ;  /* 0x3f000000e5e59820 */ /* 0x000fe20000400000 */
[----:B------:R-:W-:Y:S01]  /*3fc0*/  FFMA R116, R129, UR11, -R117 ;  /* 0x0000000b81747c23 */ /* 0x000fe20008000875 */
[----:B------:R-:W1:Y:S08]  /*3fd0*/  MUFU.EX2 R110, R110 ;  /* 0x0000006e006e7308 */ /* 0x000e700000000800 */
[----:B------:R-:W2:Y:S08]  /*3fe0*/  MUFU.EX2 R111, R111 ;  /* 0x0000006f006f7308 */ /* 0x000eb00000000800 */
[----:B------:R-:W3:Y:S08]  /*3ff0*/  MUFU.EX2 R112, R112 ;  /* 0x0000007000707308 */ /* 0x000ef00000000800 */
[----:B------:R-:W4:Y:S08]  /*4000*/  MUFU.EX2 R113, R113 ;  /* 0x0000007100717308 */ /* 0x000f300000000800 */
[----:B------:R-:W5:Y:S08]  /*4010*/  MUFU.EX2 R114, R114 ;  /* 0x0000007200727308 */ /* 0x000f700000000800 */
[----:B------:R-:W5:Y:S01]  /*4020*/  MUFU.EX2 R117, R229 ;  /* 0x000000e500757308 */ /* 0x000f620000000800 */
[----:B-1----:R-:W-:Y:S01]  /*4030*/  @!P6 FMUL R110, R110, R110 ;  /* 0x0000006e6e6ee220 */ /* 0x002fe20000400000 */
[----:B--2---:R-:W-:Y:S01]  /*4040*/  @!P5 FMUL R111, R111, R111 ;  /* 0x0000006f6f6fd220 */ /* 0x004fe20000400000 */
[----:B---3--:R-:W-:Y:S01]  /*4050*/  @!P2 FMUL R112, R112, R112 ;  /* 0x000000707070a220 */ /* 0x008fe20000400000 */
[----:B----4-:R-:W-:Y:S01]  /*4060*/  @!P4 FMUL R113, R113, R113 ;  /* 0x000000717171c220 */ /* 0x010fe20000400000 */
[----:B------:R-:W-:-:S02]  /*4070*/  WARPGROUP.DEPBAR.LE gsb0, 0x0 ;  /* 0x00008000000079c5 */ /* 0x000fc40000010000 */
[----:B-----5:R-:W-:Y:S01]  /*4080*/  @!P3 FMUL R114, R114, R114 ;  /* 0x000000727272b220 */ /* 0x020fe20000400000 */
        /* <DEDUP_REMOVED lines=79> */
[----:B------:R-:W-:Y:S02]  /*4580*/  @!P4 FMUL R5, R5, 0.5 ;  /* 0x3f0000000505c820 */ /* 0x000fe40000400000 */
[----:B------:R-:W1:Y:S01]  /*4590*/  MUFU.EX2 R124, R4 ;  /* 0x00000004007c7308 */ /* 0x000e620000000800 */
[----:B------:R-:W-:-:S07]  /*45a0*/  UIADD3 UR16, UR8, 0x2a0, URZ ;  /* 0x000002a008107890 */ /* 0x000fce000fffe03f */
[----:B------:R-:W2:Y:S01]  /*45b0*/  MUFU.EX2 R129, R5 ;  /* 0x0000000500817308 */ /* 0x000ea20000000800 */
[----:B------:R-:W-:Y:S01]  /*45c0*/  UMOV UR18, UR16 ;  /* 0x0000001000127c82 */ /* 0x000fe20008000000 */
[----:B------:R-:W-:Y:S01]  /*45d0*/  UMOV UR19, 0xc0000010 ;  /* 0xc000001000137882 */ /* 0x000fe20000000000 */
[----:B------:R-:W-:Y:S01]  /*45e0*/  FFMA R6, R138, UR11, -R6 ;  /* 0x0000000b8a067c23 */ /* 0x000fe20008000806 */
[----:B------:R-:W-:Y:S01]  /*45f0*/  FFMA R7, R139, UR11, -R7 ;  /* 0x0000000b8b077c23 */ /* 0x000fe20008000807 */
[----:B------:R-:W-:Y:S01]  /*4600*/  FFMA R16, R140, UR11, -R16 ;  /* 0x0000000b8c107c23 */ /* 0x000fe20008000810 */
[----:B------:R-:W-:Y:S01]  /*4610*/  FFMA R17, R204, UR11, -R17 ;  /* 0x0000000bcc117c23 */ /* 0x000fe20008000811 */
[----:B------:R-:W-:Y:S01]  /*4620*/  FFMA R18, R142, UR11, -R18 ;  /* 0x0000000b8e127c23 */ /* 0x000fe20008000812 */
        /* <DEDUP_REMOVED lines=25> */
[----:B------:R-:W-:-:S02]  /*47c0*/  IMAD.U32 R5, RZ, RZ, UR6 ;  /* 0x00000006ff057e24 */ /* 0x000fc4000f8e00ff */
[----:B------:R-:W-:Y:S01]  /*47d0*/  FFMA R145, R145, UR11, -R21 ;  /* 0x0000000b91917c23 */ /* 0x000fe20008000815 */
[----:B-1----:R-:W-:Y:S01]  /*47e0*/  @!P3 FMUL R125, R125, R125 ;  /* 0x0000007d7d7db220 */ /* 0x002fe20000400000 */
[----:B------:R-:W-:Y:S02]  /*47f0*/  IMAD R21, R5, 0x80, R236 ;  /* 0x0000008005157824 */ /* 0x000fe400078e02ec */
[----:B--2---:R-:W-:Y:S01]  /*4800*/  @!P1 FMUL R126, R126, R126 ;  /* 0x0000007e7e7e9220 */ /* 0x004fe20000400000 */
[----:B---3--:R-:W-:Y:S01]  /*4810*/  @!P6 FMUL R20, R20, R20 ;  /* 0x000000141414e220 */ /* 0x008fe20000400000 */
[----:B----4-:R-:W-:Y:S01]  /*4820*/  @!P5 FMUL R131, R131, R131 ;  /* 0x000000838383d220 */ /* 0x010fe20000400000 */
[----:B-----5:R-:W-:Y:S01]  /*4830*/  @!P2 FMUL R128, R128, R128 ;  /* 0x000000808080a220 */ /* 0x020fe20000400000 */
[----:B------:R-:W-:Y:S01]  /*4840*/  LEA R21, R21, UR36, 0x2 ;  /* 0x0000002415157c11 */ /* 0x000fe2000f8e10ff */
[----:B------:R-:W-:Y:S02]  /*4850*/  WARPGROUP.DEPBAR.LE gsb0, 0x0 ;  /* 0x00008000000079c5 */ /* 0x000fe40000010000 */
[----:B------:R-:W-:Y:S01]  /*4860*/  @!P4 FMUL R133, R133, R133 ;  /* 0x000000858585c220 */ /* 0x000fe20000400000 */
[----:B------:R-:W-:Y:S01]  /*4870*/  F2FP.F16.F32.PACK_AB R88, R129, R124 ;  /* 0x0000007c8158723e */ /* 0x000fe200000000ff */
[----:B------:R-:W-:Y:S01]  /*4880*/  UIADD3 UR18, UR8, 0xc0, URZ ;  /* 0x000000c008127890 */ /* 0x000fe2000fffe03f */
[----:B------:R-:W-:Y:S01]  /*4890*/  F2FP.F16.F32.PACK_AB R89, R126, R125 ;  /* 0x0000007d7e59723e */ /* 0x000fe200000000ff */
[----:B------:R-:W1:Y:S01]  /*48a0*/  LDS.64 R4, [R21+0x26000] ;  /* 0x0260000015047984 */ /* 0x000e620000000a00 */
[----:B------:R-:W-:-:S02]  /*48b0*/  F2FP.F16.F32.PACK_AB R90, R131, R20 ;  /* 0x00000014835a723e */ /* 0x000fc400000000ff */
[----:B------:R-:W-:Y:S01]  /*48c0*/  F2FP.F16.F32.PACK_AB R91, R133, R128 ;  /* 0x00000080855b723e */ /* 0x000fe200000000ff */
[----:B------:R-:W2:Y:S03]  /*48d0*/  LDS.64 R6, [R21+0x26020] ;  /* 0x0260200015067984 */ /* 0x000ea60000000a00 */
[----:B------:R-:W-:Y:S01]  /*48e0*/  WARPGROUP.ARRIVE ;  /* 0x00000000000079c5 */ /* 0x000fe20000000000 */
[----:B------:R-:W-:-:S05]  /*48f0*/  UMOV UR19, 0xc0000010 ;  /* 0xc000001000137882 */ /* 0x000fca0000000000 */
[----:B------:R-:W-:Y:S01]  /*4900*/  HGMMA.64x16x16.F32 R168, R88, gdesc[UR16].tnspB, R168, gsb0 ;  /* 0x4020001058a87df0 */ /* 0x000fe200080008a8 */
[----:B------:R-:W-:Y:S01]  /*4910*/  FFMA R208, R208, UR11, -R22 ;  /* 0x0000000bd0d07c23 */ /* 0x000fe20008000816 */
[----:B------:R-:W-:Y:S01]  /*4920*/  FFMA R147, R147, UR11, -R23 ;  /* 0x0000000b93937c23 */ /* 0x000fe20008000817 */
[----:B------:R-:W-:Y:S01]  /*4930*/  FFMA R148, R148, UR11, -R96 ;  /* 0x0000000b94947c23 */ /* 0x000fe20008000860 */
[----:B------:R-:W-:Y:S01]  /*4940*/  FFMA R149, R149, UR11, -R97 ;  /* 0x0000000b95957c23 */ /* 0x000fe20008000861 */
[----:B------:R-:W-:Y:S01]  /*4950*/  FFMA R150, R150, UR11, -R98 ;  /* 0x0000000b96967c23 */ /* 0x000fe20008000862 */
[----:B------:R-:W-:Y:S01]  /*4960*/  FFMA R99, R151, UR11, -R99 ;  /* 0x0000000b97637c23 */ /* 0x000fe20008000863 */
[----:B------:R-:W-:Y:S01]  /*4970*/  UIADD3 UR11, UR8, 0x1c0, URZ ;  /* 0x000001c0080b7890 */ /* 0x000fe2000fffe03f */
[----:B------:R-:W-:-:S06]  /*4980*/  UMOV UR19, 0xc0000010 ;  /* 0xc000001000137882 */ /* 0x000fcc0000000000 */
[----:B------:R-:W-:Y:S01]  /*4990*/  UMOV UR18, UR11 ;  /* 0x0000000b00127c82 */ /* 0x000fe20008000000 */
[----:B------:R-:W-:Y:S02]  /*49a0*/  WARPGROUP.DEPBAR.LE gsb0, 0x0 ;  /* 0x00008000000079c5 */ /* 0x000fe40000010000 */
[----:B------:R-:W-:-:S06]  /*49b0*/  WARPGROUP.ARRIVE ;  /* 0x00000000000079c5 */ /* 0x000fcc0000000000 */
[----:B------:R-:W-:Y:S01]  /*49c0*/  HGMMA.64x16x16.F32 R160, R88, gdesc[UR16].tnspB, R160, gsb0 ;  /* 0x4020001058a07df0 */ /* 0x000fe200080008a0 */
[----:B------:R-:W-:Y:S01]  /*49d0*/  FSETP.GEU.AND P3, PT, R144, -126, PT ;  /* 0xc2fc00009000780b */ /* 0x000fe20003f6e000 */
[----:B------:R-:W-:Y:S01]  /*49e0*/  UIADD3 UR15, UR8, 0x2c0, URZ ;  /* 0x000002c0080f7890 */ /* 0x000fe2000fffe03f */
[----:B------:R-:W-:Y:S01]  /*49f0*/  FSETP.GEU.AND P1, PT, R145, -126, PT ;  /* 0xc2fc00009100780b */ /* 0x000fe20003f2e000 */
[----:B------:R-:W-:-:S05]  /*4a00*/  UMOV UR19, 0xc0000010 ;  /* 0xc000001000137882 */ /* 0x000fca0000000000 */
[----:B------:R-:W-:Y:S01]  /*4a10*/  UMOV UR18, UR15 ;  /* 0x0000000f00127c82 */ /* 0x000fe20008000000 */
[----:B------:R-:W-:Y:S01]  /*4a20*/  FSETP.GEU.AND P6, PT, R208, -126, PT ;  /* 0xc2fc0000d000780b */ /* 0x000fe20003fce000 */
[----:B------:R-:W-:-:S03]  /*4a30*/  ULDC UR15, c[0x0][0xa00] ;  /* 0x00028000000f7ab9 */ /* 0x000fc60000000800 */
[----:B------:R-:W-:Y:S02]  /*4a40*/  @!P3 FMUL R144, R144, 0.5 ;  /* 0x3f0000009090b820 */ /* 0x000fe40000400000 */
[----:B------:R-:W-:Y:S02]  /*4a50*/  @!P1 FMUL R145, R145, 0.5 ;  /* 0x3f00000091919820 */ /* 0x000fe40000400000 */
[----:B------:R-:W3:Y:S08]  /*4a60*/  MUFU.EX2 R22, R144 ;  /* 0x0000009000167308 */ /* 0x000ef00000000800 */
[----:B------:R-:W4:Y:S01]  /*4a70*/  MUFU.EX2 R23, R145 ;  /* 0x0000009100177308 */ /* 0x000f220000000800 */
[----:B------:R-:W-:-:S02]  /*4a80*/  WARPGROUP.DEPBAR.LE gsb0, 0x0 ;  /* 0x00008000000079c5 */ /* 0x000fc40000010000 */
[----:B------:R-:W-:-:S06]  /*4a90*/  WARPGROUP.ARRIVE ;  /* 0x00000000000079c5 */ /* 0x000fcc0000000000 */
[----:B------:R-:W-:Y:S01]  /*4aa0*/  HGMMA.64x16x16.F32 R152, R88, gdesc[UR16].tnspB, R152, gsb0 ;  /* 0x4020001058987df0 */ /* 0x000fe20008000898 */
[----:B---3--:R-:W-:Y:S01]  /*4ab0*/  @!P3 FMUL R22, R22, R22 ;  /* 0x000000161616b220 */ /* 0x008fe20000400000 */
[----:B----4-:R-:W-:Y:S01]  /*4ac0*/  @!P1 FMUL R23, R23, R23 ;  /* 0x0000001717179220 */ /* 0x010fe20000400000 */
[----:B------:R-:W-:Y:S02]  /*4ad0*/  FSETP.GEU.AND P5, PT, R147, -126, PT ;  /* 0xc2fc00009300780b */ /* 0x000fe40003fae000 */
[----:B------:R-:W-:Y:S02]  /*4ae0*/  FSETP.GEU.AND P2, PT, R148, -126, PT ;  /* 0xc2fc00009400780b */ /* 0x000fe40003f4e000 */
[----:B------:R-:W-:Y:S02]  /*4af0*/  FSETP.GEU.AND P4, PT, R149, -126, PT ;  /* 0xc2fc00009500780b */ /* 0x000fe40003f8e000 */
[----:B------:R-:W-:Y:S02]  /*4b00*/  FSETP.GEU.AND P3, PT, R150, -126, PT ;  /* 0xc2fc00009600780b */ /* 0x000fe40003f6e000 */
[----:B------:R-:W-:Y:S01]  /*4b10*/  FSETP.GEU.AND P1, PT, R99, -126, PT ;  /* 0xc2fc00006300780b */ /* 0x000fe20003f2e000 */
[----:B------:R-:W-:-:S04]  /*4b20*/  @!P6 FMUL R208, R208, 0.5 ;  /* 0x3f000000d0d0e820 */ /* 0x000fc80000400000 */
[----:B------:R-:W-:Y:S02]  /*4b30*/  @!P5 FMUL R147, R147, 0.5 ;  /* 0x3f0000009393d820 */ /* 0x000fe40000400000 */
[----:B------:R-:W-:Y:S02]  /*4b40*/  @!P2 FMUL R148, R148, 0.5 ;  /* 0x3f0000009494a820 */ /* 0x000fe40000400000 */
[----:B------:R-:W-:Y:S02]  /*4b50*/  @!P4 FMUL R149, R149, 0.5 ;  /* 0x3f0000009595c820 */ /* 0x000fe40000400000 */
[----:B------:R-:W-:Y:S02]  /*4b60*/  @!P3 FMUL R150, R150, 0.5 ;  /* 0x3f0000009696b820 */ /* 0x000fe40000400000 */
[----:B------:R-:W-:Y:S01]  /*4b70*/  @!P1 FMUL R99, R99, 0.5 ;  /* 0x3f00000063639820 */ /* 0x000fe20000400000 */
[----:B------:R-:W3:Y:S08]  /*4b80*/  MUFU.EX2 R96, R208 ;  /* 0x000000d000607308 */ /* 0x000ef00000000800 */
[----:B------:R-:W4:Y:S08]  /*4b90*/  MUFU.EX2 R97, R147 ;  /* 0x0000009300617308 */ /* 0x000f300000000800 */
[----:B------:R-:W5:Y:S01]  /*4ba0*/  MUFU.EX2 R98, R148 ;  /* 0x0000009400627308 */ /* 0x000f620000000800 */
[----:B------:R-:W-:-:S07]  /*4bb0*/  WARPGROUP.DEPBAR.LE gsb0, 0x0 ;  /* 0x00008000000079c5 */ /* 0x000fce0000010000 */
[----:B------:R-:W2:Y:S08]  /*4bc0*/  MUFU.EX2 R89, R149 ;  /* 0x0000009500597308 */ /* 0x000eb00000000800 */
[----:B------:R-:W2:Y:S08]  /*4bd0*/  MUFU.EX2 R88, R150 ;  /* 0x0000009600587308 */ /* 0x000eb00000000800 */
[----:B------:R-:W2:Y:S01]  /*4be0*/  MUFU.EX2 R91, R99 ;  /* 0x00000063005b7308 */ /* 0x000ea20000000800 */
[--C-:B-1----:R-:W-:Y:S01]  /*4bf0*/  FADD R24, R24, -R4.reuse ;  /* 0x8000000418187221 */ /* 0x102fe20000000000 */
[----:B------:R-:W-:Y:S01]  /*4c00*/  FMUL R127, R127, UR15 ;  /* 0x0000000f7f7f7c20 */ /* 0x000fe20008400000 */
[----:B---3--:R-:W-:Y:S01]  /*4c10*/  @!P6 FMUL R96, R96, R96 ;  /* 0x000000606060e220 */ /* 0x008fe20000400000 */
[----:B----4-:R-:W-:Y:S01]  /*4c20*/  @!P5 FMUL R97, R97, R97 ;  /* 0x000000616161d220 */ /* 0x010fe20000400000 */
[----:B-----5:R-:W-:Y:S01]  /*4c30*/  @!P2 FMUL R98, R98, R98 ;  /* 0x000000626262a220 */ /* 0x020fe20000400000 */
[----:B--2---:R-:W-:Y:S01]  /*4c40*/  @!P4 FMUL R89, R89, R89 ;  /* 0x000000595959c220 */ /* 0x004fe20000400000 */
[----:B------:R-:W-:Y:S01]  /*4c50*/  FADD R17, R26, -R4 ;  /* 0x800000041a117221 */ /* 0x000fe20000000000 */
[----:B------:R-:W-:Y:S01]  /*4c60*/  @!P3 FMUL R88, R88, R88 ;  /* 0x000000585858b220 */ /* 0x000fe20000400000 */
[--C-:B------:R-:W-:Y:S01]  /*4c70*/  FADD R4, R25, -R5.reuse ;  /* 0x8000000519047221 */ /* 0x100fe20000000000 */
[----:B------:R-:W-:Y:S01]  /*4c80*/  FADD R16, R27, -R5 ;  /* 0x800000051b107221 */ /* 0x000fe20000000000 */
[----:B------:R-:W-:Y:S01]  /*4c90*/  FMUL R141, R141, UR15 ;  /* 0x0000000f8d8d7c20 */ /* 0x000fe20008400000 */
[----:B------:R-:W-:Y:S01]  /*4ca0*/  FMUL R206, R206, UR15 ;  /* 0x0000000fcece7c20 */ /* 0x000fe20008400000 */
[----:B------:R-:W-:Y:S01]  /*4cb0*/  FMUL R207, R207, UR15 ;  /* 0x0000000fcfcf7c20 */ /* 0x000fe20008400000 */
[----:B------:R-:W-:Y:S01]  /*4cc0*/  @!P1 FMUL R91, R91, R91 ;  /* 0x0000005b5b5b9220 */ /* 0x000fe20000400000 */
[----:B------:R-:W-:Y:S01]  /*4cd0*/  FMUL R127, R127, R24 ;  /* 0x000000187f7f7220 */ /* 0x000fe20000400000 */
[----:B------:R-:W-:Y:S01]  /*4ce0*/  F2FP.F16.F32.PACK_AB R24, R23, R22 ;  /* 0x000000161718723e */ /* 0x000fe200000000ff */
[----:B------:R-:W-:Y:S01]  /*4cf0*/  UIADD3 UR18, UR8, 0xe0, URZ ;  /* 0x000000e008127890 */ /* 0x000fe2000fffe03f */
[----:B------:R-:W-:-:S02]  /*4d00*/  F2FP.F16.F32.PACK_AB R25, R97, R96 ;  /* 0x000000606119723e */ /* 0x000fc400000000ff */
[----:B------:R-:W-:Y:S02]  /*4d10*/  F2FP.F16.F32.PACK_AB R26, R89, R98 ;  /* 0x00000062591a723e */ /* 0x000fe400000000ff */
[----:B------:R-:W-:Y:S01]  /*4d20*/  F2FP.F16.F32.PACK_AB R27, R91, R88 ;  /* 0x000000585b1b723e */ /* 0x000fe200000000ff */
[----:B------:R-:W-:Y:S01]  /*4d30*/  FMUL R18, R141, R4 ;  /* 0x000000048d127220 */ /* 0x000fe20000400000 */
[----:B------:R-:W-:Y:S01]  /*4d40*/  FMUL R206, R206, R17 ;  /* 0x00000011cece7220 */ /* 0x000fe20000400000 */
[----:B------:R-:W-:Y:S01]  /*4d50*/  FMUL R207, R207, R16 ;  /* 0x00000010cfcf7220 */ /* 0x000fe20000400000 */
[--C-:B------:R-:W-:Y:S01]  /*4d60*/  FADD R28, R28, -R6.reuse ;  /* 0x800000061c1c7221 */ /* 0x100fe20000000000 */
[----:B------:R-:W-:Y:S01]  /*4d70*/  FADD R30, R30, -R6 ;  /* 0x800000061e1e7221 */ /* 0x000fe20000000000 */
[--C-:B------:R-:W-:Y:S01]  /*4d80*/  FADD R29, R29, -R7.reuse ;  /* 0x800000071d1d7221 */ /* 0x100fe20000000000 */
[----:B------:R-:W-:Y:S01]  /*4d90*/  FADD R31, R31, -R7 ;  /* 0x800000071f1f7221 */ /* 0x000fe20000000000 */
[----:B------:R-:W1:Y:S04]  /*4da0*/  LDS.64 R4, [R21+0x26040] ;  /* 0x0260400015047984 */ /* 0x000e680000000a00 */
[----:B------:R-:W-:Y:S04]  /*4db0*/  LDS.64 R16, [R21+0x26060] ;  /* 0x0260600015107984 */ /* 0x000fe80000000a00 */
[----:B------:R-:W2:Y:S01]  /*4dc0*/  LDS.64 R6, [R21+0x26080] ;  /* 0x0260800015067984 */ /* 0x000ea20000000a00 */
[----:B------:R-:W-:Y:S01]  /*4dd0*/  WARPGROUP.ARRIVE ;  /* 0x00000000000079c5 */ /* 0x000fe20000000000 */
[----:B------:R-:W-:-:S05]  /*4de0*/  UMOV UR19, 0xc0000010 ;  /* 0xc000001000137882 */ /* 0x000fca0000000000 */
[----:B------:R-:W-:Y:S01]  /*4df0*/  HGMMA.64x16x16.F32 R168, R24, gdesc[UR16].tnspB, R168, gsb0 ;  /* 0x4020001018a87df0 */ /* 0x000fe200080008a8 */
[----:B------:R-:W-:Y:S01]  /*4e00*/  UIADD3 UR11, UR8, 0x1e0, URZ ;  /* 0x000001e0080b7890 */ /* 0x000fe2000fffe03f */
[----:B------:R-:W-:-:S06]  /*4e10*/  UMOV UR19, 0xc0000010 ;  /* 0xc000001000137882 */ /* 0x000fcc0000000000 */
[----:B------:R-:W-:Y:S01]  /*4e20*/  UMOV UR18, UR11 ;  /* 0x0000000b00127c82 */ /* 0x000fe20008000000 */
[----:B------:R-:W-:Y:S02]  /*4e30*/  WARPGROUP.DEPBAR.LE gsb0, 0x0 ;  /* 0x00008000000079c5 */ /* 0x000fe40000010000 */
[----:B------:R-:W-:-:S06]  /*4e40*/  WARPGROUP.ARRIVE ;  /* 0x00000000000079c5 */ /* 0x000fcc0000000000 */
[----:B------:R-:W-:Y:S01]  /*4e50*/  HGMMA.64x16x16.F32 R160, R24, gdesc[UR16].tnspB, R160, gsb0 ;  /* 0x4020001018a07df0 */ /* 0x000fe200080008a0 */
[----:B------:R-:W-:Y:S01]  /*4e60*/  UIADD3 UR8, UR8, 0x2e0, URZ ;  /* 0x000002e008087890 */ /* 0x000fe2000fffe03f */
[----:B------:R-:W-:-:S06]  /*4e70*/  UMOV UR19, 0xc0000010 ;  /* 0xc000001000137882 */ /* 0x000fcc0000000000 */
[----:B------:R-:W-:Y:S01]  /*4e80*/  UMOV UR18, UR8 ;  /* 0x0000000800127c82 */ /* 0x000fe20008000000 */
[----:B------:R-:W-:Y:S02]  /*4e90*/  WARPGROUP.DEPBAR.LE gsb0, 0x0 ;  /* 0x00008000000079c5 */ /* 0x000fe40000010000 */
[----:B------:R-:W-:-:S06]  /*4ea0*/  WARPGROUP.ARRIVE ;  /* 0x00000000000079c5 */ /* 0x000fcc0000000000 */
[----:B------:R-:W-:Y:S01]  /*4eb0*/  HGMMA.64x16x16.F32 R152, R24, gdesc[UR16].tnspB, R152, gsb0 ;  /* 0x4020001018987df0 */ /* 0x000fe20008000898 */
[--C-:B-1----:R-:W-:Y:S01]  /*4ec0*/  FADD R33, R33, -R5.reuse ;  /* 0x8000000521217221 */ /* 0x102fe20000000000 */
[----:B------:R-:W-:Y:S01]  /*4ed0*/  FADD R5, R35, -R5 ;  /* 0x8000000523057221 */ /* 0x000fe20000000000 */
[----:B------:R-:W-:Y:S01]  /*4ee0*/  FMUL R226, R226, UR15 ;  /* 0x0000000fe2e27c20 */ /* 0x000fe20008400000 */
[--C-:B------:R-:W-:Y:S01]  /*4ef0*/  FADD R32, R32, -R4.reuse ;  /* 0x8000000420207221 */ /* 0x100fe20000000000 */
[----:B------:R-:W-:Y:S01]  /*4f00*/  FADD R4, R34, -R4 ;  /* 0x8000000422047221 */ /* 0x000fe20000000000 */
[----:B------:R-:W-:Y:S01]  /*4f10*/  FMUL R215, R215, UR15 ;  /* 0x0000000fd7d77c20 */ /* 0x000fe20008400000 */
[----:B------:R-:W-:Y:S01]  /*4f20*/  FMUL R216, R216, UR15 ;  /* 0x0000000fd8d87c20 */ /* 0x000fe20008400000 */
[----:B------:R-:W-:Y:S02]  /*4f30*/  FMUL R13, R13, UR15 ;  /* 0x0000000f0d0d7c20 */ /* 0x000fe40008400000 */
[----:B------:R-:W-:Y:S01]  /*4f40*/  FMUL R34, R215, R4 ;  /* 0x00000004d7227220 */ /* 0x000fe20000400000 */
[----:B------:R-:W-:Y:S01]  /*4f50*/  FMUL R14, R14, UR15 ;  /* 0x0000000f0e0e7c20 */ /* 0x000fe20008400000 */
[----:B--2---:R-:W-:Y:S01]  /*4f60*/  FADD R42, R42, -R6 ;  /* 0x800000062a2a7221 */ /* 0x004fe20000000000 */
[----:B------:R-:W-:-:S02]  /*4f70*/  WARPGROUP.DEPBAR.LE gsb0, 0x0 ;  /* 0x00008000000079c5 */ /* 0x000fc40000010000 */
[----:B------:R-:W-:Y:S01]  /*4f80*/  FMUL R27, R226, R5 ;  /* 0x00000005e21b7220 */ /* 0x000fe20000400000 */
[--C-:B------:R-:W-:Y:S01]  /*4f90*/  FADD R5, R36, -R16.reuse ;  /* 0x8000001024057221 */ /* 0x100fe20000000000 */
[----:B------:R-:W-:Y:S01]  /*4fa0*/  FADD R25, R38, -R16 ;  /* 0x8000001026197221 */ /* 0x000fe20000000000 */
[----:B------:R-:W-:Y:S01]  /*4fb0*/  FADD R16, R37, -R17 ;  /* 0x8000001125107221 */ /* 0x000fe20000000000 */
[----:B------:R-:W-:Y:S01]  /*4fc0*/  F2FP.F16.F32.PACK_AB R24, R18, R127 ;  /* 0x0000007f1218723e */ /* 0x000fe200000000ff */
[----:B------:R-:W-:Y:S01]  /*4fd0*/  FMUL R36, R216, R5 ;  /* 0x00000005d8247220 */ /* 0x000fe20000400000 */
[----:B------:R-:W1:Y:S01]  /*4fe0*/  LDS.64 R18, [R21+0x260a0] ;  /* 0x0260a00015127984 */ /* 0x000e620000000a00 */
[----:B------:R-:W-:-:S03]  /*4ff0*/  FMUL R13, R13, R16 ;  /* 0x000000100d0d7220 */ /* 0x000fc60000400000 */
[----:B------:R-:W2:Y:S01]  /*5000*/  LDS.64 R4, [R21+0x260c0] ;  /* 0x0260c00015047984 */ /* 0x000ea20000000a00 */
[----:B------:R-:W-:Y:S01]  /*5010*/  FMUL R25, R14, R25 ;  /* 0x000000190e197220 */ /* 0x000fe20000400000 */
[----:B------:R-:W-:Y:S01]  /*5020*/  F2FP.F16.F32.PACK_AB R36, R13, R36 ;  /* 0x000000240d24723e */ /* 0x000fe200000000ff */
[----:B------:R-:W-:Y:S01]  /*5030*/  FADD R13, R40, -R6 ;  /* 0x80000006280d7221 */ /* 0x000fe20000000000 */
[--C-:B------:R-:W-:Y:S01]  /*5040*/  FADD R14, R41, -R7.reuse ;  /* 0x80000007290e7221 */ /* 0x100fe20000000000 */
[----:B------:R-:W-:Y:S02]  /*5050*/  FADD R16, R43, -R7 ;  /* 0x800000072b107221 */ /* 0x000fe40000000000 */
[----:B------:R-:W3:Y:S01]  /*5060*/  LDS.64 R6, [R21+0x260e0] ;  /* 0x0260e00015067984 */ /* 0x000ee20000000a00 */
[----:B------:R-:W-:Y:S01]  /*5070*/  FMUL R15, R15, UR15 ;  /* 0x0000000f0f0f7c20 */ /* 0x000fe20008400000 */
[----:B------:R-:W-:Y:S01]  /*5080*/  FMUL R201, R201, UR15 ;  /* 0x0000000fc9c97c20 */ /* 0x000fe20008400000 */
[----:B------:R-:W-:Y:S01]  /*5090*/  FADD R17, R39, -R17 ;  /* 0x8000001127117221 */ /* 0x000fe20000000000 */
[----:B------:R-:W-:Y:S01]  /*50a0*/  FMUL R212, R212, UR15 ;  /* 0x0000000fd4d47c20 */ /* 0x000fe20008400000 */
[----:B------:R-:W-:Y:S01]  /*50b0*/  FMUL R40, R15, R42 ;  /* 0x0000002a0f287220 */ /* 0x000fe20000400000 */
[----:B------:R-:W-:Y:S01]  /*50c0*/  FMUL R201, R201, R14 ;  /* 0x0000000ec9c97220 */ /* 0x000fe20000400000 */
[----:B------:R-:W-:Y:S01]  /*50d0*/  FMUL R203, R203, UR15 ;  /* 0x0000000fcbcb7c20 */ /* 0x000fe20008400000 */
[----:B------:R-:W4:Y:S01]  /*50e0*/  LDS.64 R14, [R21+0x26100] ;  /* 0x02610000150e7984 */ /* 0x000f220000000a00 */
[----:B------:R-:W-:Y:S01]  /*50f0*/  FMUL R200, R200, UR15 ;  /* 0x0000000fc8c87c20 */ /* 0x000fe20008400000 */
[----:B------:R-:W-:Y:S01]  /*5100*/  FMUL R212, R212, R17 ;  /* 0x00000011d4d47220 */ /* 0x000fe20000400000 */
[----:B------:R-:W-:Y:S01]  /*5110*/  FMUL R203, R203, R16 ;  /* 0x00000010cbcb7220 */ /* 0x000fe20000400000 */
[----:B------:R-:W-:Y:S01]  /*5120*/  FMUL R93, R93, UR15 ;  /* 0x0000000f5d5d7c20 */ /* 0x000fe20008400000 */
[----:B------:R-:W5:Y:S01]  /*5130*/  LDS.64 R16, [R21+0x26120] ;  /* 0x0261200015107984 */ /* 0x000f620000000a00 */
[----:B------:R-:W-:Y:S01]  /*5140*/  FMUL R38, R200, R13 ;  /* 0x0000000dc8267220 */ /* 0x000fe20000400000 */
[----:B------:R-:W-:Y:S01]  /*5150*/  FMUL R100, R100, UR15 ;  /* 0x0000000f64647c20 */ /* 0x000fe20008400000 */
[----:B------:R-:W-:Y:S01]  /*5160*/  FMUL R94, R94, UR15 ;  /* 0x0000000f5e5e7c20 */ /* 0x000fe20008400000 */
[----:B------:R-:W-:Y:S01]  /*5170*/  FMUL R102, R102, UR15 ;  /* 0x0000000f66667c20 */ /* 0x000fe20008400000 */
[----:B------:R-:W-:Y:S01]  /*5180*/  FMUL R101, R101, UR15 ;  /* 0x0000000f65657c20 */ /* 0x000fe20008400000 */
[----:B------:R-:W-:Y:S01]  /*5190*/  FMUL R104, R104, UR15 ;  /* 0x0000000f68687c20 */ /* 0x000fe20008400000 */
[----:B-1----:R-:W-:Y:S01]  /*51a0*/  FADD R44, R44, -R18 ;  /* 0x800000122c2c7221 */ /* 0x002fe20000000000 */
[--C-:B------:R-:W-:Y:S01]  /*51b0*/  FADD R45, R45, -R19.reuse ;  /* 0x800000132d2d7221 */ /* 0x100fe20000000000 */
[----:B------:R-:W-:Y:S01]  /*51c0*/  FADD R19, R47, -R19 ;  /* 0x800000132f137221 */ /* 0x000fe20000000000 */
[--C-:B--2---:R-:W-:Y:S01]  /*51d0*/  FADD R48, R48, -R4.reuse ;  /* 0x8000000430307221 */ /* 0x104fe20000000000 */
[----:B------:R-:W-:Y:S01]  /*51e0*/  FADD R50, R50, -R4 ;  /* 0x8000000432327221 */ /* 0x000fe20000000000 */
[--C-:B------:R-:W-:Y:S01]  /*51f0*/  FADD R4, R49, -R5.reuse ;  /* 0x8000000531047221 */ /* 0x100fe20000000000 */
[----:B------:R-:W-:Y:S01]  /*5200*/  FADD R13, R46, -R18 ;  /* 0x800000122e0d7221 */ /* 0x000fe20000000000 */
[----:B------:R-:W-:Y:S01]  /*5210*/  FADD R5, R51, -R5 ;  /* 0x8000000533057221 */ /* 0x000fe20000000000 */
[----:B------:R-:W-:Y:S01]  /*5220*/  FMUL R42, R93, R44 ;  /* 0x0000002c5d2a7220 */ /* 0x000fe20000400000 */
[----:B------:R-:W-:Y:S01]  /*5230*/  FMUL R44, R100, R19 ;  /* 0x00000013642c7220 */ /* 0x000fe20000400000 */
[----:B------:R-:W-:Y:S01]  /*5240*/  FMUL R13, R94, R13 ;  /* 0x0000000d5e0d7220 */ /* 0x000fe20000400000 */
[----:B------:R-:W-:Y:S01]  /*5250*/  FMUL R19, R102, R5 ;  /* 0x0000000566137220 */ /* 0x000fe20000400000 */
[----:B---3--:R-:W-:Y:S01]  /*5260*/  FADD R5, R52, -R6 ;  /* 0x8000000634057221 */ /* 0x008fe20000000000 */
[----:B------:R-:W-:-:S02]  /*5270*/  FMUL R101, R101, R4 ;  /* 0x0000000465657220 */ /* 0x000fc40000400000 */
[----:B------:R-:W-:Y:S01]  /*5280*/  F2FP.F16.F32.PACK_AB R44, R44, R13 ;  /* 0x0000000d2c2c723e */ /* 0x000fe200000000ff */
[----:B------:R-:W-:Y:S01]  /*5290*/  FADD R13, R54, -R6 ;  /* 0x80000006360d7221 */ /* 0x000fe20000000000 */
[----:B------:R-:W-:Y:S01]  /*52a0*/  FMUL R104, R104, R5 ;  /* 0x0000000568687220 */ /* 0x000fe20000400000 */
[----:B------:R-:W-:Y:S01]  /*52b0*/  FMUL R103, R103, UR15 ;  /* 0x0000000f67677c20 */ /* 0x000fe20008400000 */
[--C-:B------:R-:W-:Y:S01]  /*52c0*/  FADD R6, R53, -R7.reuse ;  /* 0x8000000735067221 */ /* 0x100fe20000000000 */
[----:B------:R-:W1:Y:S01]  /*52d0*/  LDS.64 R4, [R21+0x26140] ;  /* 0x0261400015047984 */ /* 0x000e620000000a00 */
[----:B------:R-:W-:Y:S01]  /*52e0*/  FMUL R105, R105, UR15 ;  /* 0x0000000f69697c20 */ /* 0x000fe20008400000 */
[----:B------:R-:W-:Y:S01]  /*52f0*/  FMUL R46, R103, R50 ;  /* 0x00000032672e7220 */ /* 0x000fe20000400000 */
[----:B------:R-:W-:Y:S02]  /*5300*/  FADD R50, R55, -R7 ;  /* 0x8000000737327221 */ /* 0x000fe40000000000 */
[----:B------:R-:W-:-:S02]  /*5310*/  FMUL R105, R105, R6 ;  /* 0x0000000669697220 */ /* 0x000fc40000400000 */
[----:B------:R-:W2:Y:S01]  /*5320*/  LDS.64 R6, [R21+0x26160] ;  /* 0x0261600015067984 */ /* 0x000ea20000000a00 */
[----:B------:R-:W-:Y:S01]  /*5330*/  FMUL R106, R106, UR15 ;  /* 0x0000000f6a6a7c20 */ /* 0x000fe20008400000 */
[----:B------:R-:W-:Y:S01]  /*5340*/  F2FP.F16.F32.PACK_AB R46, R19, R46 ;  /* 0x0000002e132e723e */ /* 0x000fe200000000ff */
[--C-:B----4-:R-:W-:Y:S01]  /*5350*/  FADD R19, R58, -R14.reuse ;  /* 0x8000000e3a137221 */ /* 0x110fe20000000000 */
[----:B------:R-:W-:Y:S01]  /*5360*/  FMUL R108, R108, UR15 ;  /* 0x0000000f6c6c7c20 */ /* 0x000fe20008400000 */
[----:B------:R-:W-:Y:S01]  /*5370*/  FMUL R106, R106, R13 ;  /* 0x0000000d6a6a7220 */ /* 0x000fe20000400000 */
[----:B------:R-:W-:Y:S01]  /*5380*/  FADD R13, R56, -R14 ;  /* 0x8000000e380d7221 */ /* 0x000fe20000000000 */
[----:B------:R-:W-:Y:S01]  /*5390*/  FMUL R110, R110, UR15 ;  /* 0x0000000f6e6e7c20 */ /* 0x000fe20008400000 */
[----:B------:R-:W-:Y:S01]  /*53a0*/  FADD R14, R57, -R15 ;  /* 0x8000000f390e7221 */ /* 0x000fe20000000000 */
[----:B------:R-:W-:Y:S01]  /*53b0*/  FMUL R109, R109, UR15 ;  /* 0x0000000f6d6d7c20 */ /* 0x000fe20008400000 */
[----:B------:R-:W-:Y:S01]  /*53c0*/  FMUL R54, R108, R13 ;  /* 0x0000000d6c367220 */ /* 0x000fe20000400000 */
[----:B------:R-:W-:Y:S01]  /*53d0*/  FMUL R56, R110, R19 ;  /* 0x000000136e387220 */ /* 0x000fe20000400000 */
[--C-:B-----5:R-:W-:Y:S01]  /*53e0*/  FADD R13, R60, -R16.reuse ;  /* 0x800000103c0d7221 */ /* 0x120fe20000000000 */
[----:B------:R-:W-:Y:S01]  /*53f0*/  FADD R19, R62, -R16 ;  /* 0x800000103e137221 */ /* 0x000fe20000000000 */
[----:B------:R-:W-:Y:S01]  /*5400*/  FADD R16, R61, -R17 ;  /* 0x800000113d107221 */ /* 0x000fe20000000000 */
[----:B------:R-:W-:Y:S01]  /*5410*/  FMUL R112, R112, UR15 ;  /* 0x0000000f70707c20 */ /* 0x000fe20008400000 */
[----:B------:R-:W-:Y:S01]  /*5420*/  FMUL R113, R113, UR15 ;  /* 0x0000000f71717c20 */ /* 0x000fe20008400000 */
[----:B------:R-:W-:Y:S01]  /*5430*/  FADD R52, R59, -R15 ;  /* 0x8000000f3b347221 */ /* 0x000fe20000000000 */
[----:B------:R-:W-:Y:S01]  /*5440*/  FMUL R109, R109, R14 ;  /* 0x0000000e6d6d7220 */ /* 0x000fe20000400000 */
[----:B------:R-:W-:Y:S01]  /*5450*/  FMUL R111, R111, UR15 ;  /* 0x0000000f6f6f7c20 */ /* 0x000fe20008400000 */
[----:B------:R-:W3:Y:S01]  /*5460*/  LDS.64 R14, [R21+0x26180] ;  /* 0x02618000150e7984 */ /* 0x000ee20000000a00 */
[----:B------:R-:W-:Y:S01]  /*5470*/  FMUL R13, R112, R13 ;  /* 0x0000000d700d7220 */ /* 0x000fe20000400000 */
[----:B------:R-:W-:Y:S01]  /*5480*/  FMUL R16, R113, R16 ;  /* 0x0000001071107220 */ /* 0x000fe20000400000 */
[----:B------:R-:W-:Y:S01]  /*5490*/  FMUL R111, R111, R52 ;  /* 0x000000346f6f7220 */ /* 0x000fe20000400000 */
[----:B------:R-:W-:-:S03]  /*54a0*/  FADD R52, R63, -R17 ;  /* 0x800000113f347221 */ /* 0x000fc60000000000 */
[----:B------:R-:W-:Y:S02]  /*54b0*/  F2FP.F16.F32.PACK_AB R58, R16, R13 ;  /* 0x0000000d103a723e */ /* 0x000fe400000000ff */
[----:B------:R-:W4:Y:S01]  /*54c0*/  LDS.64 R16, [R21+0x261a0] ;  /* 0x0261a00015107984 */ /* 0x000f220000000a00 */
[----:B------:R-:W-:Y:S01]  /*54d0*/  FMUL R115, R115, UR15 ;  /* 0x0000000f73737c20 */ /* 0x000fe20008400000 */
[----:B------:R-:W-:Y:S01]  /*54e0*/  FMUL R118, R118, UR15 ;  /* 0x0000000f76767c20 */ /* 0x000fe20008400000 */
[--C-:B-1----:R-:W-:Y:S01]  /*54f0*/  FADD R64, R64, -R4.reuse ;  /* 0x8000000440407221 */ /* 0x102fe20000000000 */
[----:B------:R-:W-:Y:S01]  /*5500*/  FADD R13, R66, -R4 ;  /* 0x80000004420d7221 */ /* 0x000fe20000000000 */
[--C-:B------:R-:W-:Y:S01]  /*5510*/  FADD R4, R67, -R5.reuse ;  /* 0x8000000543047221 */ /* 0x100fe20000000000 */
[----:B------:R-:W-:Y:S01]  /*5520*/  FMUL R119, R119, UR15 ;  /* 0x0000000f77777c20 */ /* 0x000fe20008400000 */
[----:B------:R-:W-:Y:S01]  /*5530*/  FMUL R62, R115, R64 ;  /* 0x00000040733e7220 */ /* 0x000fe20000400000 */
[----:B------:R-:W-:Y:S01]  /*5540*/  FMUL R64, R118, R13 ;  /* 0x0000000d76407220 */ /* 0x000fe20000400000 */
[----:B------:R-:W-:Y:S01]  /*5550*/  FADD R65, R65, -R5 ;  /* 0x8000000541417221 */ /* 0x000fe20000000000 */
[--C-:B--2---:R-:W-:Y:S01]  /*5560*/  FADD R68, R68, -R6.reuse ;  /* 0x8000000644447221 */ /* 0x104fe20000000000 */
[----:B------:R-:W-:Y:S01]  /*5570*/  FADD R13, R70, -R6 ;  /* 0x80000006460d7221 */ /* 0x000fe20000000000 */
[----:B------:R-:W-:Y:S01]  /*5580*/  FMUL R119, R119, R4 ;  /* 0x0000000477777220 */ /* 0x000fe20000400000 */
[--C-:B------:R-:W-:Y:S01]  /*5590*/  FADD R6, R71, -R7.reuse ;  /* 0x8000000747067221 */ /* 0x100fe20000000000 */
[----:B------:R-:W1:Y:S01]  /*55a0*/  LDS.64 R4, [R21+0x261c0] ;  /* 0x0261c00015047984 */ /* 0x000e620000000a00 */
[----:B------:R-:W-:Y:S01]  /*55b0*/  FMUL R123, R123, UR15 ;  /* 0x0000000f7b7b7c20 */ /* 0x000fe20008400000 */
[----:B------:R-:W-:-:S03]  /*55c0*/  FADD R69, R69, -R7 ;  /* 0x8000000745457221 */ /* 0x000fc60000000000 */
[----:B------:R-:W-:Y:S02]  /*55d0*/  FMUL R123, R123, R6 ;  /* 0x000000067b7b7220 */ /* 0x000fe40000400000 */
[----:B------:R-:W2:Y:S01]  /*55e0*/  LDS.64 R6, [R21+0x261e0] ;  /* 0x0261e00015067984 */ /* 0x000ea20000000a00 */
[----:B------:R-:W-:Y:S01]  /*55f0*/  FMUL R122, R122, UR15 ;  /* 0x0000000f7a7a7c20 */ /* 0x000fe20008400000 */
[----:B------:R-:W-:Y:S01]  /*5600*/  FMUL R114, R114, UR15 ;  /* 0x0000000f72727c20 */ /* 0x000fe20008400000 */
[----:B------:R-:W-:Y:S02]  /*5610*/  FMUL R117, R117, UR15 ;  /* 0x0000000f75757c20 */ /* 0x000fe40008400000 */
[----:B------:R-:W-:Y:S01]  /*5620*/  FMUL R122, R122, R13 ;  /* 0x0000000d7a7a7220 */ /* 0x000fe20000400000 */
[----:B------:R-:W-:Y:S01]  /*5630*/  FMUL R19, R114, R19 ;  /* 0x0000001372137220 */ /* 0x000fe20000400000 */
[----:B------:R-:W-:Y:S01]  /*5640*/  FMUL R60, R117, R52 ;  /* 0x00000034753c7220 */ /* 0x000fe20000400000 */
[--C-:B---3--:R-:W-:Y:S01]  /*5650*/  FADD R13, R72, -R14.reuse ;  /* 0x8000000e480d7221 */ /* 0x108fe20000000000 */
[----:B------:R-:W-:Y:S01]  /*5660*/  FADD R74, R74, -R14 ;  /* 0x8000000e4a4a7221 */ /* 0x000fe20000000000 */
[--C-:B------:R-:W-:Y:S01]  /*5670*/  FADD R14, R73, -R15.reuse ;  /* 0x8000000f490e7221 */ /* 0x100fe20000000000 */
[----:B------:R-:W-:Y:S01]  /*5680*/  FADD R15, R75, -R15 ;  /* 0x8000000f4b0f7221 */ /* 0x000fe20000000000 */
[----:B------:R-:W-:Y:S01]  /*5690*/  FMUL R124, R124, UR15 ;  /* 0x0000000f7c7c7c20 */ /* 0x000fe20008400000 */
[----:B------:R-:W-:Y:S01]  /*56a0*/  FMUL R126, R126, UR15 ;  /* 0x0000000f7e7e7c20 */ /* 0x000fe20008400000 */
[----:B------:R-:W-:Y:S01]  /*56b0*/  FMUL R129, R129, UR15 ;  /* 0x0000000f81817c20 */ /* 0x000fe20008400000 */
[----:B------:R-:W-:Y:S01]  /*56c0*/  F2FP.F16.F32.PACK_AB R60, R60, R19 ;  /* 0x000000133c3c723e */ /* 0x000fe200000000ff */
[----:B------:R-:W-:Y:S01]  /*56d0*/  FMUL R124, R124, R13 ;  /* 0x0000000d7c7c7220 */ /* 0x000fe20000400000 */
[----:B------:R-:W-:Y:S01]  /*56e0*/  FMUL R19, R126, R15 ;  /* 0x0000000f7e137220 */ /* 0x000fe20000400000 */
[----:B------:R-:W-:Y:S01]  /*56f0*/  FMUL R129, R129, R14 ;  /* 0x0000000e81817220 */ /* 0x000fe20000400000 */
[--C-:B----4-:R-:W-:Y:S01]  /*5700*/  FADD R13, R76, -R16.reuse ;  /* 0x800000104c0d7221 */ /* 0x110fe20000000000 */
[----:B------:R-:W-:Y:S01]  /*5710*/  FADD R15, R78, -R16 ;  /* 0x800000104e0f7221 */ /* 0x000fe20000000000 */
[--C-:B------:R-:W-:Y:S01]  /*5720*/  FADD R14, R77, -R17.reuse ;  /* 0x800000114d0e7221 */ /* 0x100fe20000000000 */
[----:B------:R-:W-:Y:S01]  /*5730*/  FADD R16, R79, -R17 ;  /* 0x800000114f107221 */ /* 0x000fe20000000000 */
[----:B------:R-:W-:Y:S01]  /*5740*/  FMUL R20, R20, UR15 ;  /* 0x0000000f14147c20 */ /* 0x000fe20008400000 */
[----:B------:R-:W-:Y:S01]  /*5750*/  FMUL R131, R131, UR15 ;  /* 0x0000000f83837c20 */ /* 0x000fe20008400000 */
[----:B------:R-:W-:Y:S01]  /*5760*/  FMUL R128, R128, UR15 ;  /* 0x0000000f80807c20 */ /* 0x000fe20008400000 */
[----:B------:R-:W-:Y:S01]  /*5770*/  FMUL R133, R133, UR15 ;  /* 0x0000000f85857c20 */ /* 0x000fe20008400000 */
[----:B------:R-:W-:Y:S01]  /*5780*/  FMUL R13, R20, R13 ;  /* 0x0000000d140d7220 */ /* 0x000fe20000400000 */
[----:B------:R-:W-:Y:S01]  /*5790*/  FMUL R14, R131, R14 ;  /* 0x0000000e830e7220 */ /* 0x000fe20000400000 */
[----:B------:R-:W-:Y:S01]  /*57a0*/  FMUL R15, R128, R15 ;  /* 0x0000000f800f7220 */ /* 0x000fe20000400000 */
[----:B------:R-:W-:Y:S01]  /*57b0*/  FMUL R72, R133, R16 ;  /* 0x0000001085487220 */ /* 0x000fe20000400000 */
[----:B------:R-:W-:Y:S01]  /*57c0*/  UIADD3 UR37, UR37, 0x1, URZ ;  /* 0x0000000125257890 */ /* 0x000fe2000fffe03f */
[----:B------:R-:W-:Y:S01]  /*57d0*/  FMUL R22, R22, UR15 ;  /* 0x0000000f16167c20 */ /* 0x000fe20008400000 */
[----:B------:R-:W-:Y:S01]  /*57e0*/  F2FP.F16.F32.PACK_AB R70, R14, R13 ;  /* 0x0000000d0e46723e */ /* 0x000fe200000000ff */
[--C-:B-1----:R-:W-:Y:S01]  /*57f0*/  FADD R13, R80, -R4.reuse ;  /* 0x80000004500d7221 */ /* 0x102fe20000000000 */
[----:B------:R-:W-:Y:S01]  /*5800*/  F2FP.F16.F32.PACK_AB R72, R72, R15 ;  /* 0x0000000f4848723e */ /* 0x000fe200000000ff */
[----:B------:R-:W-:Y:S01]  /*5810*/  FADD R15, R82, -R4 ;  /* 0x80000004520f7221 */ /* 0x000fe20000000000 */
[----:B------:R-:W-:Y:S01]  /*5820*/  ISETP.NE.AND P2, PT, RZ, UR29, PT ;  /* 0x0000001dff007c0c */ /* 0x000fe2000bf45270 */
[--C-:B------:R-:W-:Y:S01]  /*5830*/  FADD R4, R81, -R5.reuse ;  /* 0x8000000551047221 */ /* 0x100fe20000000000 */
[----:B------:R-:W-:Y:S01]  /*5840*/  FMUL R23, R23, UR15 ;  /* 0x0000000f17177c20 */ /* 0x000fe20008400000 */
[----:B------:R-:W-:Y:S01]  /*5850*/  UISETP.NE.AND UP0, UPT, UR37, 0x2, UPT ;  /* 0x000000022500788c */ /* 0x000fe2000bf05270 */
[----:B------:R-:W-:Y:S01]  /*5860*/  FMUL R121, R121, UR15 ;  /* 0x0000000f79797c20 */ /* 0x000fe20008400000 */
[----:B------:R-:W-:Y:S01]  /*5870*/  FADD R14, R83, -R5 ;  /* 0x80000005530e7221 */ /* 0x000fe20000000000 */
[----:B------:R-:W-:Y:S01]  /*5880*/  FMUL R22, R22, R13 ;  /* 0x0000000d16167220 */ /* 0x000fe20000400000 */
[----:B------:R-:W-:Y:S01]  /*5890*/  FMUL R125, R125, UR15 ;  /* 0x0000000f7d7d7c20 */ /* 0x000fe20008400000 */
[----:B------:R-:W-:Y:S01]  /*58a0*/  FMUL R96, R96, UR15 ;  /* 0x0000000f60607c20 */ /* 0x000fe20008400000 */
[----:B------:R-:W-:Y:S01]  /*58b0*/  FMUL R97, R97, UR15 ;  /* 0x0000000f61617c20 */ /* 0x000fe20008400000 */
[----:B------:R-:W-:Y:S01]  /*58c0*/  FMUL R23, R23, R4 ;  /* 0x0000000417177220 */ /* 0x000fe20000400000 */
[--C-:B--2---:R-:W-:Y:S01]  /*58d0*/  FADD R5, R84, -R6.reuse ;  /* 0x8000000654057221 */ /* 0x104fe20000000000 */
[----:B------:R-:W-:Y:S01]  /*58e0*/  FADD R13, R86, -R6 ;  /* 0x80000006560d7221 */ /* 0x000fe20000000000 */
[----:B------:R-:W-:Y:S01]  /*58f0*/  FMUL R143, R143, UR15 ;  /* 0x0000000f8f8f7c20 */ /* 0x000fe20008400000 */
        /* <DEDUP_REMOVED lines=11> */
[--C-:B------:R-:W-:Y:S01]  /*59b0*/  FADD R4, R85, -R7.reuse ;  /* 0x8000000755047221 */ /* 0x100fe20000000000 */
[----:B------:R-:W-:Y:S01]  /*59c0*/  FADD R6, R87, -R7 ;  /* 0x8000000757067221 */ /* 0x000fe20000000000 */
[----:B------:R-:W-:Y:S01]  /*59d0*/  FMUL R89, R89, UR15 ;  /* 0x0000000f59597c20 */ /* 0x000fe20008400000 */
[----:B------:R-:W-:Y:S01]  /*59e0*/  FMUL R88, R88, UR15 ;  /* 0x0000000f58587c20 */ /* 0x000fe20008400000 */
[----:B------:R-:W-:Y:S01]  /*59f0*/  FMUL R91, R91, UR15 ;  /* 0x0000000f5b5b7c20 */ /* 0x000fe20008400000 */
[----:B------:R-:W-:Y:S01]  /*5a00*/  USEL UR8, URZ, 0x1, UP0 ;  /* 0x000000013f087887 */ /* 0x000fe20008000000 */
[----:B------:R-:W-:Y:S01]  /*5a10*/  FMUL R66, R121, R68 ;  /* 0x0000004479427220 */ /* 0x000fe20000400000 */
        /* <DEDUP_REMOVED lines=18> */
[----:B------:R-:W-:Y:S01]  /*5b40*/  USEL UR37, UR37, URZ, UP0 ;  /* 0x0000003f25257287 */ /* 0x000fe20008000000 */
[----:B------:R-:W-:-:S02]  /*5b50*/  LOP3.LUT R0, R0, UR8, RZ, 0x3c, !PT ;  /* 0x0000000800007c12 */ /* 0x000fc4000f8e3cff */
[----:B------:R-:W-:Y:S02]  /*5b60*/  F2FP.F16.F32.PACK_AB R4, R23, R22 ;  /* 0x000000161704723e */ /* 0x000fe400000000ff */
[----:B------:R-:W-:Y:S02]  /*5b70*/  F2FP.F16.F32.PACK_AB R6, R14, R15 ;  /* 0x0000000f0e06723e */ /* 0x000fe400000000ff */
[----:B------:R-:W-:Y:S02]  /*5b80*/  F2FP.F16.F32.PACK_AB R26, R207, R206 ;  /* 0x000000cecf1a723e */ /* 0x000fe400000000ff */
[----:B------:R-:W-:Y:S02]  /*5b90*/  F2FP.F16.F32.PACK_AB R28, R29, R28 ;  /* 0x0000001c1d1c723e */ /* 0x000fe400000000ff */
[----:B------:R-:W-:Y:S02]  /*5ba0*/  F2FP.F16.F32.PACK_AB R30, R31, R30 ;  /* 0x0000001e1f1e723e */ /* 0x000fe400000000ff */
[----:B------:R-:W-:-:S02]  /*5bb0*/  F2FP.F16.F32.PACK_AB R32, R33, R32 ;  /* 0x000000202120723e */ /* 0x000fc400000000ff */
        /* <DEDUP_REMOVED lines=17> */
[----:B------:R-:W-:Y:S01]  /*5cd0*/  F2FP.F16.F32.PACK_AB R22, R76, R13 ;  /* 0x0000000d4c16723e */ /* 0x000fe200000000ff */
[----:B------:R-:W-:Y:S06]  /*5ce0*/  @P2 BRA `(.L_x_26) ;  /* 0x0000000000142947 */ /* 0x000fec0003800000 */
[----:B------:R-:W-:Y:S01]  /*5cf0*/  ULEA UR8, UR37, UR38, 0x1 ;  /* 0x0000002625087291 */ /* 0x000fe2000f8e083f */
[----:B------:R-:W-:-:S03]  /*5d00*/  SHF.L.U32 R5, R0, 0x1f, RZ ;  /* 0x0000001f00057819 */ /* 0x000fc600000006ff */
[----:B------:R-:W-:-:S09]  /*5d10*/  ULEA UR8, UR8, UR36, 0x3 ;  /* 0x0000002408087291 */ /* 0x000fd2000f8e183f */
[----:B------:R-:W1:Y:S02]  /*5d20*/  SYNCS.PHASECHK.TRANS64.TRYWAIT P1, [UR8+0x268a0], R5 ;  /* 0x0268a005ff0075a7 */ /* 0x000e640008020148 */
[----:B-1----:R-:W-:Y:S05]  /*5d30*/  @!P1 BRA `(.L_x_27) ;  /* 0x0000008800409947 */ /* 0x002fea0003800000 */
.L_x_26:
[----:B------:R2:W-:Y:S04]  /*5d40*/  STS [R9+0x6000], R24 ;  /* 0x0060001809007388 */ /* 0x0005e80000000800 */
        /* <DEDUP_REMOVED lines=30> */
[----:B------:R2:W-:Y:S01]  /*5f30*/  STS [R9+0x6f80], R22 ;  /* 0x006f801609007388 */ /* 0x0005e20000000800 */
[----:B------:R-:W-:Y:S01]  /*5f40*/  @!PT LDS RZ, [RZ] ;  /* 0x00000000fffff984 */ /* 0x000fe20000000800 */
[----:B------:R-:W-:Y:S01]  /*5f50*/  @!PT LDS RZ, [RZ] ;  /* 0x00000000fffff984 */ /* 0x000fe20000000800 */
[----:B------:R-:W-:Y:S01]  /*5f60*/  @!PT LDS RZ, [RZ] ;  /* 0x00000000fffff984 */ /* 0x000fe20000000800 */
[----:B------:R-:W-:Y:S01]  /*5f70*/  @!PT LDS RZ, [RZ] ;  /* 0x00000000fffff984 */ /* 0x000fe20000000800 */
[----:B------:R3:W-:Y:S06]  /*5f80*/  MEMBAR.ALL.CTA ;  /* 0x0000000000007992 */ /* 0x0007ec0000008000 */
[----:B---3--:R-:W3:Y:S01]  /*5f90*/  FENCE.VIEW.ASYNC.S ;  /* 0x00000000000073c6 */ /* 0x008ee20000000000 */
[----:B------:R-:W-:Y:S05]  /*5fa0*/  @P2 BRA `(.L_x_28) ;  /* 0x0000000000242947 */ /* 0x000fea0003800000 */
[----:B------:R-:W-:Y:S02]  /*5fb0*/  USHF.L.U32 UR8, UR37, 0x1, URZ ;  /* 0x0000000125087899 */ /* 0x000fe4000800063f */
[----:B------:R-:W-:Y:S02]  /*5fc0*/  UIADD3 UR37, UR37, 0x1, URZ ;  /* 0x0000000125257890 */ /* 0x000fe4000fffe03f */
[----:B------:R-:W-:Y:S02]  /*5fd0*/  ULOP3.LUT UR8, UR8, 0xfffffffe, UR28, 0xe2, !UPT ;  /* 0xfffffffe08087892 */ /* 0x000fe4000f8ee21c */
[----:B------:R-:W-:Y:S02]  /*5fe0*/  UISETP.NE.AND UP0, UPT, UR37, 0x2, UPT ;  /* 0x000000022500788c */ /* 0x000fe4000bf05270 */
[----:B------:R-:W-:Y:S02]  /*5ff0*/  ULEA UR8, UR8, UR36, 0x3 ;  /* 0x0000002408087291 */ /* 0x000fe4000f8e183f */
[----:B------:R-:W-:-:S07]  /*6000*/  USEL UR37, UR37, URZ, UP0 ;  /* 0x0000003f25257287 */ /* 0x000fce0008000000 */
[----:B---3--:R-:W-:Y:S01]  /*6010*/  SYNCS.ARRIVE.TRANS64.A1T0 RZ, [UR8+0x268a0], RZ ;  /* 0x0268a0ffffff79a7 */ /* 0x008fe20008100008 */
[----:B------:R-:W-:-:S06]  /*6020*/  USEL UR8, URZ, 0x1, UP0 ;  /* 0x000000013f087887 */ /* 0x000fcc0008000000 */
[----:B------:R-:W-:-:S07]  /*6030*/  LOP3.LUT R0, R0, UR8, RZ, 0x3c, !PT ;  /* 0x0000000800007c12 */ /* 0x000fce000f8e3cff */
.L_x_28:
[----:B------:R-:W-:-:S06]  /*6040*/  UISETP.NE.AND UP0, UPT, UR29, 0x1, UPT ;  /* 0x000000011d00788c */ /* 0x000fcc000bf05270 */
[----:B------:R-:W-:-:S13]  /*6050*/  PLOP3.LUT P1, PT, PT, PT, UP0, 0x80, 0x0 ;  /* 0x000000000000781c */ /* 0x000fda0003f2f008 */
[----:B------:R-:W-:Y:S05]  /*6060*/  @!P1 BRA `(.L_x_29) ;  /* 0x0000000800a89947 */ /* 0x000fea0003800000 */
[----:B------:R-:W-:Y:S01]  /*6070*/  UIADD3 UR7, UR36, 0x6000, URZ ;  /* 0x0000600024077890 */ /* 0x000fe2000fffe03f */
[----:B---3--:R-:W-:Y:S01]  /*6080*/  WARPGROUP.ARRIVE ;  /* 0x00000000000079c5 */ /* 0x008fe20000000000 */
[----:B------:R-:W-:Y:S02]  /*6090*/  UIMAD UR9, UR5, 0x300, UR9 ;  /* 0x00000300050978a4 */ /* 0x000fe4000f8e0209 */
[----:B------:R-:W-:Y:S01]  /*60a0*/  USHF.R.U32.HI UR7, URZ, 0x4, UR7 ;  /* 0x000000043f077899 */ /* 0x000fe20008011607 */
[----:B------:R-:W-:Y:S01]  /*60b0*/  UMOV UR19, 0xc0000010 ;  /* 0xc000001000137882 */ /* 0x000fe20000000000 */
[----:B------:R-:W-:Y:S02]  /*60c0*/  UMOV UR17, 0x80 ;  /* 0x0000008000117882 */ /* 0x000fe40000000000 */
[----:B------:R-:W-:Y:S01]  /*60d0*/  ULOP3.LUT UR7, UR7, 0x3fff, URZ, 0xc0, !UPT ;  /* 0x00003fff07077892 */ /* 0x000fe2000f8ec03f */
[----:B------:R-:W-:Y:S01]  /*60e0*/  UMOV UR18, UR9 ;  /* 0x0000000900127c82 */ /* 0x000fe20008000000 */
[----:B------:R-:W-:-:S02]  /*60f0*/  UIADD3 UR8, UR9, 0x200, URZ ;  /* 0x0000020009087890 */ /* 0x000fc4000fffe03f */
[----:B------:R-:W-:Y:S02]  /*6100*/  ULOP3.LUT UR7, UR7, 0x80000, URZ, 0xfc, !UPT ;  /* 0x0008000007077892 */ /* 0x000fe4000f8efc3f */
[----:B------:R-:W-:Y:S02]  /*6110*/  UIADD3 UR10, UR9, 0xe0, URZ ;  /* 0x000000e0090a7890 */ /* 0x000fe4000fffe03f */
[----:B------:R-:W-:Y:S02]  /*6120*/  ULEA UR5, UR29, UR7, 0xa ;  /* 0x000000071d057291 */ /* 0x000fe4000f8e503f */
[----:B------:R-:W-:Y:S01]  /*6130*/  UIADD3 UR7, UR9, 0x100, URZ ;  /* 0x0000010009077890 */ /* 0x000fe2000fffe03f */
[----:B------:R-:W-:Y:S01]  /*6140*/  UMOV UR11, 0xc0000010 ;  /* 0xc0000010000b7882 */ /* 0x000fe20000000000 */
[----:B------:R-:W-:-:S03]  /*6150*/  UISETP.NE.AND UP0, UPT, UR32, 0x3, UPT ;  /* 0x000000032000788c */ /* 0x000fc6000bf05270 */
[----:B------:R-:W-:Y:S02]  /*6160*/  UMOV UR16, UR5 ;  /* 0x0000000500107c82 */ /* 0x000fe40008000000 */
[----:B------:R-:W-:Y:S01]  /*6170*/  HGMMA.64x16x16.F32 R192, gdesc[UR16].tnspB, R192, gsb0 ;  /* 0x4020000010c079f0 */ /* 0x000fe200080008c0 */
[----:B------:R-:W-:Y:S01]  /*6180*/  UMOV UR18, UR7 ;  /* 0x0000000700127c82 */ /* 0x000fe20008000000 */
[----:B------:R-:W-:Y:S01]  /*6190*/  UMOV UR19, 0xc0000010 ;  /* 0xc000001000137882 */ /* 0x000fe20000000000 */
[----:B------:R-:W-:Y:S01]  /*61a0*/  UIADD3 UR7, UR9, 0x120, URZ ;  /* 0x0000012009077890 */ /* 0x000fe2000fffe03f */
[----:B------:R-:W-:Y:S01]  /*61b0*/  PLOP3.LUT P2, PT, PT, PT, UP0, 0x80, 0x0 ;  /* 0x000000000000781c */ /* 0x000fe20003f4f008 */
[----:B------:R-:W-:Y:S02]  /*61c0*/  WARPGROUP.DEPBAR.LE gsb0, 0x0 ;  /* 0x00008000000079c5 */ /* 0x000fe40000010000 */
[----:B------:R-:W-:-:S06]  /*61d0*/  WARPGROUP.ARRIVE ;  /* 0x00000000000079c5 */ /* 0x000fcc0000000000 */
[----:B------:R-:W-:Y:S01]  /*61e0*/  HGMMA.64x16x16.F32 R184, gdesc[UR16].tnspB, R184, gsb0 ;  /* 0x4020000010b879f0 */ /* 0x000fe200080008b8 */
[----:B------:R-:W-:Y:S01]  /*61f0*/  UMOV UR18, UR8 ;  /* 0x0000000800127c82 */ /* 0x000fe20008000000 */
[----:B------:R-:W-:Y:S01]  /*6200*/  UMOV UR19, 0xc0000010 ;  /* 0xc000001000137882 */ /* 0x000fe20000000000 */
[----:B------:R-:W-:Y:S01]  /*6210*/  UIADD3 UR8, UR9, 0x220, URZ ;  /* 0x0000022009087890 */ /* 0x000fe2000fffe03f */
[----:B------:R-:W-:Y:S02]  /*6220*/  WARPGROUP.DEPBAR.LE gsb0, 0x0 ;  /* 0x00008000000079c5 */ /* 0x000fe40000010000 */
[----:B------:R-:W-:-:S06]  /*6230*/  WARPGROUP.ARRIVE ;  /* 0x00000000000079c5 */ /* 0x000fcc0000000000 */
[----:B------:R-:W-:Y:S01]  /*6240*/  HGMMA.64x16x16.F32 R176, gdesc[UR16].tnspB, R176, gsb0 ;  /* 0x4020000010b079f0 */ /* 0x000fe200080008b0 */
[----:B------:R-:W-:Y:S02]  /*6250*/  UIADD3 UR18, UR9, 0x20, URZ ;  /* 0x0000002009127890 */ /* 0x000fe4000fffe03f */
[----:B------:R-:W-:Y:S01]  /*6260*/  UIADD3 UR16, UR5, 0x10, URZ ;  /* 0x0000001005107890 */ /* 0x000fe2000fffe03f */
[----:B------:R-:W-:Y:S01]  /*6270*/  UMOV UR19, 0xc0000010 ;  /* 0xc000001000137882 */ /* 0x000fe20000000000 */
[----:B------:R-:W-:Y:S01]  /*6280*/  UMOV UR17, 0x80 ;  /* 0x0000008000117882 */ /* 0x000fe20000000000 */
        /* <DEDUP_REMOVED lines=106> */
[----:B------:R-:W-:Y:S02]  /*6930*/  UIADD3 UR8, UR5, 0x70, URZ ;  /* 0x0000007005087890 */ /* 0x000fe4000fffe03f */
[----:B------:R-:W-:-:S03]  /*6940*/  UIADD3 UR5, UR9, 0x1e0, URZ ;  /* 0x000001e009057890 */ /* 0x000fc6000fffe03f */
[----:B------:R-:W-:Y:S01]  /*6950*/  UMOV UR9, 0x80 ;  /* 0x0000008000097882 */ /* 0x000fe20000000000 */
[----:B------:R-:W-:Y:S02]  /*6960*/  WARPGROUP.DEPBAR.LE gsb0, 0x0 ;  /* 0x00008000000079c5 */ /* 0x000fe40000010000 */
[----:B------:R-:W-:-:S06]  /*6970*/  WARPGROUP.ARRIVE ;  /* 0x00000000000079c5 */ /* 0x000fcc0000000000 */
[----:B------:R-:W-:Y:S03]  /*6980*/  HGMMA.64x16x16.F32 R176, gdesc[UR16].tnspB, R176, gsb0 ;  /* 0x4020000010b079f0 */ /* 0x000fe600080008b0 */
[----:B------:R-:W-:Y:S02]  /*6990*/  WARPGROUP.DEPBAR.LE gsb0, 0x0 ;  /* 0x00008000000079c5 */ /* 0x000fe40000010000 */
[----:B------:R-:W-:-:S06]  /*69a0*/  WARPGROUP.ARRIVE ;  /* 0x00000000000079c5 */ /* 0x000fcc0000000000 */
[----:B------:R-:W-:Y:S01]  /*69b0*/  HGMMA.64x16x16.F32 R192, gdesc[UR8].tnspB, R192, gsb0 ;  /* 0x4020000008c079f0 */ /* 0x000fe200080008c0 */
[----:B------:R-:W-:Y:S01]  /*69c0*/  UMOV UR10, UR5 ;  /* 0x00000005000a7c82 */ /* 0x000fe20008000000 */
[----:B------:R-:W-:Y:S01]  /*69d0*/  UMOV UR11, 0xc0000010 ;  /* 0xc0000010000b7882 */ /* 0x000fe20000000000 */
[----:B------:R-:W-:Y:S02]  /*69e0*/  WARPGROUP.DEPBAR.LE gsb0, 0x0 ;  /* 0x00008000000079c5 */ /* 0x000fe40000010000 */
[----:B------:R-:W-:-:S06]  /*69f0*/  WARPGROUP.ARRIVE ;  /* 0x00000000000079c5 */ /* 0x000fcc0000000000 */
[----:B------:R-:W-:Y:S01]  /*6a00*/  HGMMA.64x16x16.F32 R184, gdesc[UR8].tnspB, R184, gsb0 ;  /* 0x4020000008b879f0 */ /* 0x000fe200080008b8 */
[----:B------:R-:W-:Y:S01]  /*6a10*/  UMOV UR10, UR7 ;  /* 0x00000007000a7c82 */ /* 0x000fe20008000000 */
[----:B------:R-:W-:Y:S01]  /*6a20*/  UMOV UR11, 0xc0000010 ;  /* 0xc0000010000b7882 */ /* 0x000fe20000000000 */
[----:B------:R-:W-:Y:S02]  /*6a30*/  WARPGROUP.DEPBAR.LE gsb0, 0x0 ;  /* 0x00008000000079c5 */ /* 0x000fe40000010000 */
[----:B------:R-:W-:-:S06]  /*6a40*/  WARPGROUP.ARRIVE ;  /* 0x00000000000079c5 */ /* 0x000fcc0000000000 */
[----:B------:R-:W-:Y:S03]  /*6a50*/  HGMMA.64x16x16.F32 R176, gdesc[UR8].tnspB, R176, gsb0 ;  /* 0x4020000008b079f0 */ /* 0x000fe600080008b0 */
[----:B------:R-:W-:Y:S02]  /*6a60*/  WARPGROUP.DEPBAR.LE gsb0, 0x0 ;  /* 0x00008000000079c5 */ /* 0x000fe40000010000 */
[----:B------:R-:W-:Y:S05]  /*6a70*/  @!P2 BRA `(.L_x_30) ;  /* 0x000000000004a947 */ /* 0x000fea0003800000 */
[----:B------:R-:W-:Y:S01]  /*6a80*/  BPT.TRAP 0x1 ;  /* 0x000000040000795c */ /* 0x000fe20000300000 */
.L_x_30:
[----:B-1----:R-:W-:Y:S02]  /*6a90*/  LEA R5, R3, UR36, 0x3 ;  /* 0x0000002403057c11 */ /* 0x002fe4000f8e18ff */
[----:B--2---:R-:W-:-:S04]  /*6aa0*/  SHF.L.U32 R4, R2, 0x1f, RZ ;  /* 0x0000001f02047819 */ /* 0x004fc800000006ff */
[----:B------:R-:W1:Y:S02]  /*6ab0*/  SYNCS.PHASECHK.TRANS64.TRYWAIT P1, [R5+URZ+0x26890], R4 ;  /* 0x02689004050075a7 */ /* 0x000e64000802017f */
[----:B-1----:R-:W-:Y:S05]  /*6ac0*/  @!P1 BRA `(.L_x_31) ;  /* 0x0000007800f49947 */ /* 0x002fea0003800000 */
.L_x_147:
[----:B------:R-:W-:Y:S05]  /*6ad0*/  @!P2 BRA `(.L_x_32) ;  /* 0x000000000004a947 */ /* 0x000fea0003800000 */
[----:B------:R-:W-:Y:S01]  /*6ae0*/  BPT.TRAP 0x1 ;  /* 0x000000040000795c */ /* 0x000fe20000300000 */
.L_x_32:
[----:B------:R3:W-:Y:S01]  /*6af0*/  SYNCS.ARRIVE.TRANS64.A1T0 RZ, [R5+URZ+0x26880], RZ ;  /* 0x026880ff05ff79a7 */ /* 0x0007e2000810003f */
[----:B------:R-:W-:Y:S05]  /*6b00*/  BRA `(.L_x_33) ;  /* 0x00000028006c7947 */ /* 0x000fea0003800000 */
.L_x_29:
[----:B------:R-:W-:Y:S01]  /*6b10*/  ULEA UR8, UR37, UR38, 0x1 ;  /* 0x0000002625087291 */ /* 0x000fe2000f8e083f */
[----:B--2---:R-:W-:-:S03]  /*6b20*/  SHF.L.U32 R4, R0, 0x1f, RZ ;  /* 0x0000001f00047819 */ /* 0x004fc600000006ff */
[----:B------:R-:W-:-:S09]  /*6b30*/  ULEA UR8, UR8, UR7, 0x3 ;  /* 0x0000000708087291 */ /* 0x000fd2000f8e183f */
[----:B---3--:R-:W2:Y:S02]  /*6b40*/  SYNCS.PHASECHK.TRANS64.TRYWAIT P1, [UR8], R4 ;  /* 0x00000004ff0075a7 */ /* 0x008ea40008020148 */
[----:B--2---:R-:W-:Y:S05]  /*6b50*/  @!P1 BRA `(.L_x_34) ;  /* 0x0000007800e49947 */ /* 0x004fea0003800000 */
.L_x_148:
[----:B------:R-:W-:Y:S01]  /*6b60*/  UIADD3 UR8, UR36, 0x6000, URZ ;  /* 0x0000600024087890 */ /* 0x000fe2000fffe03f */
[----:B------:R-:W-:Y:S01]  /*6b70*/  WARPGROUP.ARRIVE ;  /* 0x00000000000079c5 */ /* 0x000fe20000000000 */
[----:B------:R-:W-:Y:S02]  /*6b80*/  ULOP3.LUT UR11, UR14, 0x2, URZ, 0x3c, !UPT ;  /* 0x000000020e0b7892 */ /* 0x000fe4000f8e3c3f */
[----:B------:R-:W-:Y:S02]  /*6b90*/  USHF.R.U32.HI UR8, URZ, 0x4, UR8 ;  /* 0x000000043f087899 */ /* 0x000fe40008011608 */
[----:B------:R-:W-:Y:S02]  /*6ba0*/  UIMAD UR18, UR11, 0x180, UR10 ;  /* 0x000001800b1278a4 */ /* 0x000fe4000f8e020a */
[----:B------:R-:W-:Y:S01]  /*6bb0*/  ULOP3.LUT UR30, UR8, 0x3fff, URZ, 0xc0, !UPT ;  /* 0x00003fff081e7892 */ /* 0x000fe2000f8ec03f */
[----:B------:R-:W-:Y:S01]  /*6bc0*/  UMOV UR19, 0xc0000010 ;  /* 0xc000001000137882 */ /* 0x000fe20000000000 */
[----:B------:R-:W-:-:S02]  /*6bd0*/  UMOV UR17, 0x8 ;  /* 0x0000000800117882 */ /* 0x000fc40000000000 */
[----:B------:R-:W-:Y:S02]  /*6be0*/  ULOP3.LUT UR8, UR30, 0x800000, URZ, 0xfc, !UPT ;  /* 0x008000001e087892 */ /* 0x000fe4000f8efc3f */
[----:B------:R-:W-:Y:S01]  /*6bf0*/  UIADD3 UR15, UR10, 0x80, URZ ;  /* 0x000000800a0f7890 */ /* 0x000fe2000fffe03f */
[----:B------:R-:W-:Y:S01]  /*6c00*/  UMOV UR21, UR17 ;  /* 0x0000001100157c82 */ /* 0x000fe20008000000 */
[----:B------:R-:W-:Y:S02]  /*6c10*/  UMOV UR23, 0xc0000010 ;  /* 0xc000001000177882 */ /* 0x000fe40000000000 */
[----:B------:R-:W-:Y:S01]  /*6c20*/  UIMAD UR11, UR11, 0x180, UR15 ;  /* 0x000001800b0b78a4 */ /* 0x000fe2000f8e020f */
[----:B------:R-:W-:Y:S01]  /*6c30*/  UMOV UR16, UR8 ;  /* 0x0000000800107c82 */ /* 0x000fe20008000000 */
[----:B------:R-:W-:Y:S01]  /*6c40*/  UMOV UR25, UR17 ;  /* 0x0000001100197c82 */ /* 0x000fe20008000000 */
[----:B------:R-:W-:Y:S01]  /*6c50*/  HGMMA.64x16x16.F32 R64, gdesc[UR16].tnspA.tnspB, RZ, !UPT, gsb0 ;  /* 0x60200000104079f0 */ /* 0x000fe2000c0008ff */
[----:B------:R-:W-:Y:S01]  /*6c60*/  UMOV UR20, UR16 ;  /* 0x0000001000147c82 */ /* 0x000fe20008000000 */
[----:B------:R-:W-:-:S02]  /*6c70*/  UIADD3 UR26, UR11, 0x80, URZ ;  /* 0x000000800b1a7890 */ /* 0x000fc4000fffe03f */
[----:B------:R-:W-:Y:S01]  /*6c80*/  UMOV UR22, UR11 ;  /* 0x0000000b00167c82 */ /* 0x000fe20008000000 */
[----:B------:R-:W-:Y:S01]  /*6c90*/  UMOV UR24, UR16 ;  /* 0x0000001000187c82 */ /* 0x000fe20008000000 */
[----:B------:R-:W-:Y:S01]  /*6ca0*/  UMOV UR27, 0xc0000010 ;  /* 0xc0000010001b7882 */ /* 0x000fe20000000000 */
[----:B------:R-:W-:Y:S02]  /*6cb0*/  UIMAD UR15, UR14, 0x180, UR15 ;  /* 0x000001800e0f78a4 */ /* 0x000fe4000f8e020f */
[----:B------:R-:W-:Y:S02]  /*6cc0*/  UIMAD UR5, UR5, 0x300, UR9 ;  /* 0x00000300050578a4 */ /* 0x000fe4000f8e0209 */
[----:B------:R-:W-:Y:S02]  /*6cd0*/  ULOP3.LUT UR30, UR30, 0x80000, URZ, 0xfc, !UPT ;  /* 0x000800001e1e7892 */ /* 0x000fe4000f8efc3f */
[----:B------:R-:W-:-:S06]  /*6ce0*/  UISETP.NE.AND UP0, UPT, UR32, 0x3, UPT ;  /* 0x000000032000788c */ /* 0x000fcc000bf05270 */
[----:B------:R-:W-:Y:S01]  /*6cf0*/  PLOP3.LUT P1, PT, PT, PT, UP0, 0x80, 0x0 ;  /* 0x000000000000781c */ /* 0x000fe20003f2f008 */
[----:B------:R-:W-:Y:S02]  /*6d00*/  WARPGROUP.DEPBAR.LE gsb0, 0x0 ;  /* 0x00008000000079c5 */ /* 0x000fe40000010000 */
[----:B------:R-:W-:-:S06]  /*6d10*/  WARPGROUP.ARRIVE ;  /* 0x00000000000079c5 */ /* 0x000fcc0000000000 */
[----:B------:R-:W-:Y:S01]  /*6d20*/  HGMMA.64x16x16.F32 R48, gdesc[UR20].tnspA.tnspB, RZ, !UPT, gsb0 ;  /* 0x60200000143079f0 */ /* 0x000fe2000c0008ff */
[----:B------:R-:W-:Y:S02]  /*6d30*/  UIADD3 UR20, UR8, 0x40, URZ ;  /* 0x0000004008147890 */ /* 0x000fe4000fffe03f */
[----:B------:R-:W-:Y:S02]  /*6d40*/  WARPGROUP.DEPBAR.LE gsb0, 0x0 ;  /* 0x00008000000079c5 */ /* 0x000fe40000010000 */
[----:B------:R-:W-:-:S06]  /*6d50*/  WARPGROUP.ARRIVE ;  /* 0x00000000000079c5 */ /* 0x000fcc0000000000 */
[----:B------:R-:W-:Y:S01]  /*6d60*/  HGMMA.64x16x16.F32 R32, gdesc[UR24].tnspA.tnspB, RZ, !UPT, gsb0 ;  /* 0x60200000182079f0 */ /* 0x000fe2000c0008ff */
[----:B------:R-:W-:Y:S01]  /*6d70*/  UMOV UR24, UR20 ;  /* 0x0000001400187c82 */ /* 0x000fe20008000000 */
[----:B------:R-:W-:Y:S01]  /*6d80*/  UMOV UR25, 0x8 ;  /* 0x0000000800197882 */ /* 0x000fe20000000000 */
[----:B------:R-:W-:Y:S01]  /*6d90*/  UMOV UR20, UR24 ;  /* 0x0000001800147c82 */ /* 0x000fe20008000000 */
[----:B------:R-:W-:Y:S01]  /*6da0*/  UMOV UR21, UR25 ;  /* 0x0000001900157c82 */ /* 0x000fe20008000000 */
[----:B------:R-:W-:Y:S01]  /*6db0*/  UMOV UR16, UR24 ;  /* 0x0000001800107c82 */ /* 0x000fe20008000000 */
[----:B------:R-:W-:Y:S01]  /*6dc0*/  UMOV UR17, UR25 ;  /* 0x0000001900117c82 */ /* 0x000fe20008000000 */
[----:B------:R-:W-:Y:S02]  /*6dd0*/  WARPGROUP.DEPBAR.LE gsb0, 0x0 ;  /* 0x00008000000079c5 */ /* 0x000fe40000010000 */
[----:B------:R-:W-:-:S06]  /*6de0*/  WARPGROUP.ARRIVE ;  /* 0x00000000000079c5 */ /* 0x000fcc0000000000 */
[----:B------:R-:W-:Y:S01]  /*6df0*/  HGMMA.64x16x16.F32 R24, gdesc[UR24].tnspA.tnspB, RZ, !UPT, gsb0 ;  /* 0x60200000181879f0 */ /* 0x000fe2000c0008ff */
[----:B------:R-:W-:Y:S01]  /*6e00*/  UIADD3 UR26, UR11, 0xa0, URZ ;  /* 0x000000a00b1a7890 */ /* 0x000fe2000fffe03f */
[----:B------:R-:W-:Y:S01]  /*6e10*/  UMOV UR27, 0xc0000010 ;  /* 0xc0000010001b7882 */ /* 0x000fe20000000000 */
        /* <DEDUP_REMOVED lines=8> */
[----:B------:R-:W-:Y:S02]  /*6ea0*/  UIADD3 UR18, UR11, -0x60, URZ ;  /* 0xffffffa00b127890 */ /* 0x000fe4000fffe03f */
[----:B------:R-:W-:Y:S01]  /*6eb0*/  UIADD3 UR16, UR8, 0x100, URZ ;  /* 0x0000010008107890 */ /* 0x000fe2000fffe03f */
[----:B------:R-:W-:Y:S01]  /*6ec0*/  UMOV UR19, 0xc0000010 ;  /* 0xc000001000137882 */ /* 0x000fe20000000000 */
[----:B------:R-:W-:Y:S02]  /*6ed0*/  UMOV UR17, 0x8 ;  /* 0x0000000800117882 */ /* 0x000fe40000000000 */
[----:B------:R-:W-:Y:S01]  /*6ee0*/  UMOV UR21, UR17 ;  /* 0x0000001100157c82 */ /* 0x000fe20008000000 */
[----:B------:R-:W-:Y:S02]  /*6ef0*/  UMOV UR25, UR17 ;  /* 0x0000001100197c82 */ /* 0x000fe40008000000 */
[----:B------:R-:W-:Y:S01]  /*6f00*/  UMOV UR20, UR16 ;  /* 0x0000001000147c82 */ /* 0x000fe20008000000 */
[----:B------:R-:W-:Y:S01]  /*6f10*/  UMOV UR24, UR16 ;  /* 0x0000001000187c82 */ /* 0x000fe20008000000 */
[----:B------:R-:W-:-:S02]  /*6f20*/  WARPGROUP.DEPBAR.LE gsb0, 0x0 ;  /* 0x00008000000079c5 */ /* 0x000fc40000010000 */
[----:B------:R-:W-:-:S06]  /*6f30*/  WARPGROUP.ARRIVE ;  /* 0x00000000000079c5 */ /* 0x000fcc0000000000 */
[----:B------:R-:W-:Y:S03]  /*6f40*/  HGMMA.64x16x16.F32 R64, gdesc[UR16].tnspA.tnspB, R64, gsb0 ;  /* 0x60200000104079f0 */ /* 0x000fe60008000840 */
[----:B------:R-:W-:Y:S02]  /*6f50*/  WARPGROUP.DEPBAR.LE gsb0, 0x0 ;  /* 0x00008000000079c5 */ /* 0x000fe40000010000 */
[----:B------:R-:W-:-:S06]  /*6f60*/  WARPGROUP.ARRIVE ;  /* 0x00000000000079c5 */ /* 0x000fcc0000000000 */
[----:B------:R-:W-:Y:S01]  /*6f70*/  HGMMA.64x16x16.F32 R48, gdesc[UR20].tnspA.tnspB, R48, gsb0 ;  /* 0x60200000143079f0 */ /* 0x000fe20008000830 */
[----:B------:R-:W-:Y:S02]  /*6f80*/  UIADD3 UR20, UR8, 0x140, URZ ;  /* 0x0000014008147890 */ /* 0x000fe4000fffe03f */
[----:B------:R-:W-:Y:S02]  /*6f90*/  WARPGROUP.DEPBAR.LE gsb0, 0x0 ;  /* 0x00008000000079c5 */ /* 0x000fe40000010000 */
[----:B------:R-:W-:-:S06]  /*6fa0*/  WARPGROUP.ARRIVE ;  /* 0x00000000000079c5 */ /* 0x000fcc0000000000 */
[----:B------:R-:W-:Y:S01]  /*6fb0*/  HGMMA.64x16x16.F32 R32, gdesc[UR24].tnspA.tnspB, R32, gsb0 ;  /* 0x60200000182079f0 */ /* 0x000fe20008000820 */
        /* <DEDUP_REMOVED lines=8> */
[----:B------:R-:W-:Y:S01]  /*7040*/  HGMMA.64x16x16.F32 R24, gdesc[UR24].tnspA.tnspB, R24, gsb0 ;  /* 0x60200000181879f0 */ /* 0x000fe20008000818 */
[----:B------:R-:W-:Y:S01]  /*7050*/  UIADD3 UR26, UR11, 0xc0, URZ ;  /* 0x000000c00b1a7890 */ /* 0x000fe2000fffe03f */
[----:B------:R-:W-:Y:S01]  /*7060*/  UMOV UR27, 0xc0000010 ;  /* 0xc0000010001b7882 */ /* 0x000fe20000000000 */
        /* <DEDUP_REMOVED lines=48> */
[----:B------:R-:W-:Y:S01]  /*7370*/  UMOV UR17, 0x8 ;  /* 0x0000000800117882 */ /* 0x000fe20000000000 */
[----:B------:R-:W-:Y:S01]  /*7380*/  UIADD3 UR11, UR8, 0x340, URZ ;  /* 0x00000340080b7890 */ /* 0x000fe2000fffe03f */
[----:B------:R-:W-:-:S03]  /*7390*/  UMOV UR21, UR17 ;  /* 0x0000001100157c82 */ /* 0x000fc60008000000 */
[----:B------:R-:W-:Y:S01]  /*73a0*/  UMOV UR20, UR16 ;  /* 0x0000001000147c82 */ /* 0x000fe20008000000 */
[----:B------:R-:W-:Y:S01]  /*73b0*/  UMOV UR24, UR16 ;  /* 0x0000001000187c82 */ /* 0x000fe20008000000 */
[----:B------:R-:W-:Y:S01]  /*73c0*/  UMOV UR25, UR17 ;  /* 0x0000001100197c82 */ /* 0x000fe20008000000 */
[----:B------:R-:W-:Y:S02]  /*73d0*/  WARPGROUP.DEPBAR.LE gsb0, 0x0 ;  /* 0x00008000000079c5 */ /* 0x000fe40000010000 */
[----:B------:R-:W-:-:S06]  /*73e0*/  WARPGROUP.ARRIVE ;  /* 0x00000000000079c5 */ /* 0x000fcc0000000000 */
[----:B------:R-:W-:Y:S03]  /*73f0*/  HGMMA.64x16x16.F32 R64, gdesc[UR16].tnspA.tnspB, R64, gsb0 ;  /* 0x60200000104079f0 */ /* 0x000fe60008000840 */
[----:B------:R-:W-:Y:S02]  /*7400*/  WARPGROUP.DEPBAR.LE gsb0, 0x0 ;  /* 0x00008000000079c5 */ /* 0x000fe40000010000 */
[----:B------:R-:W-:-:S06]  /*7410*/  WARPGROUP.ARRIVE ;  /* 0x00000000000079c5 */ /* 0x000fcc0000000000 */
[----:B------:R-:W-:Y:S03]  /*7420*/  HGMMA.64x16x16.F32 R48, gdesc[UR20].tnspA.tnspB, R48, gsb0 ;  /* 0x60200000143079f0 */ /* 0x000fe60008000830 */
        /* <DEDUP_REMOVED lines=18> */
[----:B------:R-:W-:Y:S01]  /*7550*/  UMOV UR22, UR15 ;  /* 0x0000000f00167c82 */ /* 0x000fe20008000000 */
[----:B------:R-:W-:Y:S01]  /*7560*/  UMOV UR23, 0xc0000010 ;  /* 0xc000001000177882 */ /* 0x000fe20000000000 */
[----:B------:R-:W-:Y:S02]  /*7570*/  WARPGROUP.DEPBAR.LE gsb0, 0x0 ;  /* 0x00008000000079c5 */ /* 0x000fe40000010000 */
[----:B------:R-:W-:-:S06]  /*7580*/  WARPGROUP.ARRIVE ;  /* 0x00000000000079c5 */ /* 0x000fcc0000000000 */
[----:B------:R-:W-:Y:S01]  /*7590*/  HGMMA.64x16x16.F32 R56, gdesc[UR16].tnspA.tnspB, R56, gsb0 ;  /* 0x60200000103879f0 */ /* 0x000fe20008000838 */
[----:B------:R-:W-:Y:S02]  /*75a0*/  UIMAD UR18, UR14, 0x180, UR10 ;  /* 0x000001800e1278a4 */ /* 0x000fe4000f8e020a */
        /* <DEDUP_REMOVED lines=23> */
[----:B------:R-:W-:Y:S01]  /*7720*/  UIADD3 UR10, UR8, 0x540, URZ ;  /* 0x00000540080a7890 */ /* 0x000fe2000fffe03f */
        /* <DEDUP_REMOVED lines=76> */
[----:B------:R-:W-:Y:S03]  /*7bf0*/  HGMMA.64x16x16.F32 R24, gdesc[UR24].tnspA.tnspB, R24, gsb0 ;  /* 0x60200000181879f0 */ /* 0x000fe60008000818 */
        /* <DEDUP_REMOVED lines=19> */
[----:B------:R-:W-:Y:S01]  /*7d30*/  HGMMA.64x16x16.F32 R64, gdesc[UR16].tnspA.tnspB, R64, gsb0 ;  /* 0x60200000104079f0 */ /* 0x000fe20008000840 */
[----:B------:R-:W-:Y:S02]  /*7d40*/  UIADD3 UR16, UR5, 0x100, URZ ;  /* 0x0000010005107890 */ /* 0x000fe4000fffe03f */
[----:B------:R-:W-:Y:S01]  /*7d50*/  UIADD3 UR17, UR5, 0x200, URZ ;  /* 0x0000020005117890 */ /* 0x000fe2000fffe03f */
        /* <DEDUP_REMOVED lines=10> */
[----:B------:R-:W-:Y:S01]  /*7e00*/  UIADD3 UR15, UR30, 0x400, URZ ;  /* 0x000004001e0f7890 */ /* 0x000fe2000fffe03f */
[----:B------:R-:W-:Y:S02]  /*7e10*/  WARPGROUP.DEPBAR.LE gsb0, 0x0 ;  /* 0x00008000000079c5 */ /* 0x000fe40000010000 */
[----:B------:R-:W-:-:S06]  /*7e20*/  WARPGROUP.ARRIVE ;  /* 0x00000000000079c5 */ /* 0x000fcc0000000000 */
[----:B------:R-:W-:Y:S01]  /*7e30*/  HGMMA.64x16x16.F32 R24, gdesc[UR8].tnspA.tnspB, R24, gsb0 ;  /* 0x60200000081879f0 */ /* 0x000fe20008000818 */
[----:B------:R-:W-:Y:S01]  /*7e40*/  UMOV UR10, UR18 ;  /* 0x00000012000a7c82 */ /* 0x000fe20008000000 */
[----:B------:R-:W-:Y:S01]  /*7e50*/  UMOV UR11, UR19 ;  /* 0x00000013000b7c82 */ /* 0x000fe20008000000 */
        /* <DEDUP_REMOVED lines=153> */
[----:B------:R-:W-:-:S04]  /*87f0*/  USHF.L.U32 UR5, UR37, 0x1, URZ ;  /* 0x0000000125057899 */ /* 0x000fc8000800063f */
[----:B------:R-:W-:-:S04]  /*8800*/  ULOP3.LUT UR28, UR5, 0xfffffffe, UR28, 0xe2, !UPT ;  /* 0xfffffffe051c7892 */ /* 0x000fc8000f8ee21c */
[----:B------:R-:W-:Y:S01]  /*8810*/  ULEA UR28, UR28, UR7, 0x3 ;  /* 0x000000071c1c7291 */ /* 0x000fe2000f8e183f */
[----:B------:R-:W-:Y:S02]  /*8820*/  WARPGROUP.DEPBAR.LE gsb0, 0x0 ;  /* 0x00008000000079c5 */ /* 0x000fe40000010000 */
[----:B------:R-:W-:-:S06]  /*8830*/  WARPGROUP.ARRIVE ;  /* 0x00000000000079c5 */ /* 0x000fcc0000000000 */
[----:B------:R-:W-:Y:S03]  /*8840*/  HGMMA.64x16x16.F32 R176, gdesc[UR8].tnspB, R176, gsb0 ;  /* 0x4020000008b079f0 */ /* 0x000fe600080008b0 */
[----:B------:R-:W-:Y:S02]  /*8850*/  WARPGROUP.DEPBAR.LE gsb0, 0x0 ;  /* 0x00008000000079c5 */ /* 0x000fe40000010000 */
[----:B------:R-:W-:Y:S01]  /*8860*/  SYNCS.ARRIVE.TRANS64.A1T0 RZ, [UR28], RZ ;  /* 0x000000ffffff79a7 */ /* 0x000fe2000810001c */
[----:B------:R-:W-:Y:S05]  /*8870*/  @!P1 BRA `(.L_x_35) ;  /* 0x0000000000049947 */ /* 0x000fea0003800000 */
[----:B------:R-:W-:Y:S01]  /*8880*/  BPT.TRAP 0x1 ;  /* 0x000000040000795c */ /* 0x000fe20000300000 */
.L_x_35:
[----:B------:R-:W-:Y:S02]  /*8890*/  LEA R106, R3, UR36, 0x3 ;  /* 0x00000024036a7c11 */ /* 0x000fe4000f8e18ff */
[----:B-1----:R-:W-:-:S04]  /*88a0*/  SHF.L.U32 R5, R2, 0x1f, RZ ;  /* 0x0000001f02057819 */ /* 0x002fc800000006ff */
[----:B------:R-:W1:Y:S02]  /*88b0*/  SYNCS.PHASECHK.TRANS64.TRYWAIT P2, [R106+URZ+0x26890], R5 ;  /* 0x026890056a0075a7 */ /* 0x000e64000804017f */
[----:B-1----:R-:W-:Y:S05]  /*88c0*/  @!P2 BRA `(.L_x_36) ;  /* 0x0000005c00a0a947 */ /* 0x002fea0003800000 */
.L_x_149:
[----:B------:R-:W2:Y:S01]  /*88d0*/  S2UR UR5, SR_SWINHI ;  /* 0x00000000000579c3 */ /* 0x000ea20000002f00 */
[----:B------:R-:W-:-:S05]  /*88e0*/  IMAD R4, R3, 0x1800, RZ ;  /* 0x0000180003047824 */ /* 0x000fca00078e02ff */
[----:B------:R-:W-:Y:S02]  /*88f0*/  SHF.R.S32.HI R6, RZ, 0x1f, R4 ;  /* 0x0000001fff067819 */ /* 0x000fe40000011404 */
[----:B------:R-:W-:-:S04]  /*8900*/  IADD3 R4, P2, R237, R4, RZ ;  /* 0x00000004ed047210 */ /* 0x000fc80007f5e0ff */
[----:B------:R-:W-:Y:S01]  /*8910*/  LEA.HI.X.SX32 R13, R237, R6, 0x1, P2 ;  /* 0x00000006ed0d7211 */ /* 0x000fe200010f0eff */
[----:B------:R-:W-:Y:S01]  /*8920*/  UMOV UR8, UR36 ;  /* 0x0000002400087c82 */ /* 0x000fe20008000000 */
[----:B--2---:R-:W-:Y:S01]  /*8930*/  UMOV UR9, UR5 ;  /* 0x0000000500097c82 */ /* 0x004fe20008000000 */
[----:B------:R-:W-:-:S04]  /*8940*/  LEA R105, P2, R4, UR8, 0x2 ;  /* 0x0000000804697c11 */ /* 0x000fc8000f8410ff */
[----:B------:R-:W-:Y:S02]  /*8950*/  LEA.HI.X R13, R4, UR9, R13, 0x2, P2 ;  /* 0x00000009040d7c11 */ /* 0x000fe400090f140d */
[C---:B-1----:R-:W-:Y:S02]  /*8960*/  IADD3 R5, P5, R105.reuse, 0x1a000, RZ ;  /* 0x0001a00069057810 */ /* 0x042fe40007fbe0ff */
[C---:B------:R-:W-:Y:S02]  /*8970*/  IADD3 R7, P2, R105.reuse, 0x1a600, RZ ;  /* 0x0001a60069077810 */ /* 0x040fe40007f5e0ff */
[C---:B------:R-:W-:Y:S02]  /*8980*/  IADD3 R15, P4, R105.reuse, 0x1a020, RZ ;  /* 0x0001a020690f7810 */ /* 0x040fe40007f9e0ff */
[----:B------:R-:W-:Y:S02]  /*8990*/  IADD3 R17, P3, R105, 0x1a620, RZ ;  /* 0x0001a62069117810 */ /* 0x000fe40007f7e0ff */
[----:B------:R-:W-:-:S02]  /*89a0*/  LOP3.LUT R4, R5, 0x180, RZ, 0xc0, !PT ;  /* 0x0000018005047812 */ /* 0x000fc400078ec0ff */
[----:B------:R-:W-:Y:S02]  /*89b0*/  LOP3.LUT R6, R7, 0x180, RZ, 0xc0, !PT ;  /* 0x0000018007067812 */ /* 0x000fe400078ec0ff */
[----:B------:R-:W-:Y:S02]  /*89c0*/  LOP3.LUT R14, R15, 0x180, RZ, 0xc0, !PT ;  /* 0x000001800f0e7812 */ /* 0x000fe400078ec0ff */
[----:B------:R-:W-:Y:S02]  /*89d0*/  LOP3.LUT R16, R17, 0x180, RZ, 0xc0, !PT ;  /* 0x0000018011107812 */ /* 0x000fe400078ec0ff */
[----:B------:R-:W-:Y:S02]  /*89e0*/  SHF.R.U64 R4, R4, 0x3, RZ ;  /* 0x0000000304047819 */ /* 0x000fe400000012ff */
[----:B------:R-:W-:Y:S02]  /*89f0*/  SHF.R.U64 R6, R6, 0x3, RZ ;  /* 0x0000000306067819 */ /* 0x000fe400000012ff */
[----:B------:R-:W-:-:S02]  /*8a00*/  SHF.R.U64 R14, R14, 0x3, RZ ;  /* 0x000000030e0e7819 */ /* 0x000fc400000012ff */
[----:B------:R-:W-:Y:S02]  /*8a10*/  SHF.R.U64 R16, R16, 0x3, RZ ;  /* 0x0000000310107819 */ /* 0x000fe400000012ff */
[----:B------:R-:W-:Y:S01]  /*8a20*/  LOP3.LUT R4, R4, R5, RZ, 0x3c, !PT ;  /* 0x0000000504047212 */ /* 0x000fe200078e3cff */
[--C-:B------:R-:W-:Y:S01]  /*8a30*/  IMAD.X R5, RZ, RZ, R13.reuse, P5 ;  /* 0x000000ffff057224 */ /* 0x100fe200028e060d */
[----:B------:R-:W-:Y:S01]  /*8a40*/  LOP3.LUT R6, R6, R7, RZ, 0x3c, !PT ;  /* 0x0000000706067212 */ /* 0x000fe200078e3cff */
[--C-:B------:R-:W-:Y:S01]  /*8a50*/  IMAD.X R7, RZ, RZ, R13.reuse, P2 ;  /* 0x000000ffff077224 */ /* 0x100fe200010e060d */
[C---:B------:R-:W-:Y:S02]  /*8a60*/  IADD3 R73, P6, R105.reuse, 0x1d000, RZ ;  /* 0x0001d00069497810 */ /* 0x040fe40007fde0ff */
[----:B------:R-:W-:Y:S01]  /*8a70*/  LOP3.LUT R14, R14, R15, RZ, 0x3c, !PT ;  /* 0x0000000f0e0e7212 */ /* 0x000fe200078e3cff */
[--C-:B------:R-:W-:Y:S01]  /*8a80*/  IMAD.X R15, RZ, RZ, R13.reuse, P4 ;  /* 0x000000ffff0f7224 */ /* 0x100fe200020e060d */
[C---:B------:R-:W-:Y:S01]  /*8a90*/  IADD3 R23, P5, R105.reuse, 0x1d600, RZ ;  /* 0x0001d60069177810 */ /* 0x040fe20007fbe0ff */
[----:B------:R1:W-:Y:S01]  /*8aa0*/  ST.E desc[UR12][R4.64], R64 ;  /* 0x0000004004007985 */ /* 0x0003e2000c10190c */
[----:B------:R-:W-:Y:S01]  /*8ab0*/  LOP3.LUT R16, R16, R17, RZ, 0x3c, !PT ;  /* 0x0000001110107212 */ /* 0x000fe200078e3cff */
[----:B------:R-:W-:Y:S01]  /*8ac0*/  IMAD.X R17, RZ, RZ, R13, P3 ;  /* 0x000000ffff117224 */ /* 0x000fe200018e060d */
[C---:B------:R-:W-:Y:S01]  /*8ad0*/  IADD3 R21, P2, R105.reuse, 0x1d020, RZ ;  /* 0x0001d02069157810 */ /* 0x040fe20007f5e0ff */
[----:B------:R1:W-:Y:S01]  /*8ae0*/  ST.E desc[UR12][R4.64+0x4], R65 ;  /* 0x0000044104007985 */ /* 0x0003e2000c10190c */
[----:B------:R-:W-:-:S02]  /*8af0*/  IADD3 R19, P4, R105, 0x1d620, RZ ;  /* 0x0001d62069137810 */ /* 0x000fc40007f9e0ff */
[----:B------:R-:W-:Y:S01]  /*8b00*/  LOP3.LUT R72, R73, 0x180, RZ, 0xc0, !PT ;  /* 0x0000018049487812 */ /* 0x000fe200078ec0ff */
[----:B------:R1:W-:Y:S01]  /*8b10*/  ST.E desc[UR12][R6.64], R66 ;  /* 0x0000004206007985 */ /* 0x0003e2000c10190c */
[----:B------:R-:W-:Y:S02]  /*8b20*/  IADD3 R75, P3, R105, 0x1a200, RZ ;  /* 0x0001a200694b7810 */ /* 0x000fe40007f7e0ff */
[----:B------:R-:W-:Y:S01]  /*8b30*/  LOP3.LUT R22, R23, 0x180, RZ, 0xc0, !PT ;  /* 0x0000018017167812 */ /* 0x000fe200078ec0ff */
[----:B------:R1:W-:Y:S01]  /*8b40*/  ST.E desc[UR12][R6.64+0x4], R67 ;  /* 0x0000044306007985 */ /* 0x0003e2000c10190c */
[----:B------:R-:W-:Y:S02]  /*8b50*/  LOP3.LUT R20, R21, 0x180, RZ, 0xc0, !PT ;  /* 0x0000018015147812 */ /* 0x000fe400078ec0ff */
[----:B------:R-:W-:Y:S01]  /*8b60*/  LOP3.LUT R18, R19, 0x180, RZ, 0xc0, !PT ;  /* 0x0000018013127812 */ /* 0x000fe200078ec0ff */
[----:B------:R1:W-:Y:S01]  /*8b70*/  ST.E desc[UR12][R14.64], R68 ;  /* 0x000000440e007985 */ /* 0x0003e2000c10190c */
[----:B------:R-:W-:-:S02]  /*8b80*/  SHF.R.U64 R72, R72, 0x3, RZ ;  /* 0x0000000348487819 */ /* 0x000fc400000012ff */
[----:B------:R-:W-:Y:S01]  /*8b90*/  LOP3.LUT R74, R75, 0x180, RZ, 0xc0, !PT ;  /* 0x000001804b4a7812 */ /* 0x000fe200078ec0ff */
[----:B------:R1:W-:Y:S01]  /*8ba0*/  ST.E desc[UR12][R14.64+0x4], R69 ;  /* 0x000004450e007985 */ /* 0x0003e2000c10190c */
[----:B------:R-:W-:Y:S02]  /*8bb0*/  SHF.R.U64 R22, R22, 0x3, RZ ;  /* 0x0000000316167819 */ /* 0x000fe400000012ff */
[----:B------:R-:W-:Y:S01]  /*8bc0*/  SHF.R.U64 R20, R20, 0x3, RZ ;  /* 0x0000000314147819 */ /* 0x000fe200000012ff */
[----:B------:R1:W-:Y:S01]  /*8bd0*/  ST.E desc[UR12][R16.64], R70 ;  /* 0x0000004610007985 */ /* 0x0003e2000c10190c */
[----:B------:R-:W-:Y:S02]  /*8be0*/  SHF.R.U64 R18, R18, 0x3, RZ ;  /* 0x0000000312127819 */ /* 0x000fe400000012ff */
[----:B------:R-:W-:Y:S01]  /*8bf0*/  LOP3.LUT R72, R72, R73, RZ, 0x3c, !PT ;  /* 0x0000004948487212 */ /* 0x000fe200078e3cff */
[--C-:B------:R-:W-:Y:S01]  /*8c00*/  IMAD.X R73, RZ, RZ, R13.reuse, P6 ;  /* 0x000000ffff497224 */ /* 0x100fe200030e060d */
[----:B------:R-:W-:Y:S01]  /*8c10*/  SHF.R.U64 R74, R74, 0x3, RZ ;  /* 0x000000034a4a7819 */ /* 0x000fe200000012ff */
[----:B------:R1:W-:Y:S01]  /*8c20*/  ST.E desc[UR12][R16.64+0x4], R71 ;  /* 0x0000044710007985 */ /* 0x0003e2000c10190c */
[----:B------:R-:W-:Y:S01]  /*8c30*/  LOP3.LUT R22, R22, R23, RZ, 0x3c, !PT ;  /* 0x0000001716167212 */ /* 0x000fe200078e3cff */
[--C-:B------:R-:W-:Y:S01]  /*8c40*/  IMAD.X R23, RZ, RZ, R13.reuse, P5 ;  /* 0x000000ffff177224 */ /* 0x100fe200028e060d */
        /* <DEDUP_REMOVED lines=9> */
[----:B------:R-:W-:Y:S01]  /*8ce0*/  LOP3.LUT R74, R74, R75, RZ, 0x3c, !PT ;  /* 0x0000004b4a4a7212 */ /* 0x000fe200078e3cff */
[----:B------:R-:W-:Y:S01]  /*8cf0*/  IMAD.X R75, RZ, RZ, R13, P3 ;  /* 0x000000ffff4b7224 */ /* 0x000fe200018e060d */
[----:B------:R-:W-:Y:S01]  /*8d00*/  IADD3 R83, P4, R105, 0x1d200, RZ ;  /* 0x0001d20069537810 */ /* 0x000fe20007f9e0ff */
[----:B------:R1:W-:Y:S01]  /*8d10*/  ST.E desc[UR12][R22.64], R58 ;  /* 0x0000003a16007985 */ /* 0x0003e2000c10190c */
[----:B------:R-:W-:Y:S02]  /*8d20*/  LOP3.LUT R76, R77, 0x180, RZ, 0xc0, !PT ;  /* 0x000001804d4c7812 */ /* 0x000fe400078ec0ff */
[----:B------:R-:W-:Y:S01]  /*8d30*/  IADD3 R85, P3, R105, 0x1d800, RZ ;  /* 0x0001d80069557810 */ /* 0x000fe20007f7e0ff */
[----:B------:R1:W-:Y:S01]  /*8d40*/  ST.E desc[UR12][R22.64+0x4], R59 ;  /* 0x0000043b16007985 */ /* 0x0003e2000c10190c */
[----:B------:R-:W-:Y:S02]  /*8d50*/  LOP3.LUT R78, R79, 0x180, RZ, 0xc0, !PT ;  /* 0x000001804f4e7812 */ /* 0x000fe400078ec0ff */
[----:B------:R-:W-:Y:S01]  /*8d60*/  LOP3.LUT R80, R81, 0x180, RZ, 0xc0, !PT ;  /* 0x0000018051507812 */ /* 0x000fe200078ec0ff */
[----:B------:R1:W-:Y:S01]  /*8d70*/  ST.E desc[UR12][R20.64], R60 ;  /* 0x0000003c14007985 */ /* 0x0003e2000c10190c */
[----:B------:R-:W-:-:S02]  /*8d80*/  LOP3.LUT R82, R83, 0x180, RZ, 0xc0, !PT ;  /* 0x0000018053527812 */ /* 0x000fc400078ec0ff */
[----:B------:R-:W-:Y:S01]  /*8d90*/  SHF.R.U64 R76, R76, 0x3, RZ ;  /* 0x000000034c4c7819 */ /* 0x000fe200000012ff */
[----:B------:R1:W-:Y:S01]  /*8da0*/  ST.E desc[UR12][R20.64+0x4], R61 ;  /* 0x0000043d14007985 */ /* 0x0003e2000c10190c */
[----:B------:R-:W-:Y:S02]  /*8db0*/  LOP3.LUT R84, R85, 0x180, RZ, 0xc0, !PT ;  /* 0x0000018055547812 */ /* 0x000fe400078ec0ff */
[----:B------:R-:W-:Y:S01]  /*8dc0*/  SHF.R.U64 R78, R78, 0x3, RZ ;  /* 0x000000034e4e7819 */ /* 0x000fe200000012ff */
[----:B------:R1:W-:Y:S01]  /*8dd0*/  ST.E desc[UR12][R18.64], R62 ;  /* 0x0000003e12007985 */ /* 0x0003e2000c10190c */
[----:B------:R-:W-:Y:S02]  /*8de0*/  SHF.R.U64 R80, R80, 0x3, RZ ;  /* 0x0000000350507819 */ /* 0x000fe400000012ff */
[----:B------:R-:W-:Y:S01]  /*8df0*/  SHF.R.U64 R82, R82, 0x3, RZ ;  /* 0x0000000352527819 */ /* 0x000fe200000012ff */
[----:B------:R1:W-:Y:S01]  /*8e00*/  ST.E desc[UR12][R18.64+0x4], R63 ;  /* 0x0000043f12007985 */ /* 0x0003e2000c10190c */
[----:B------:R-:W-:Y:S01]  /*8e10*/  LOP3.LUT R76, R76, R77, RZ, 0x3c, !PT ;  /* 0x0000004d4c4c7212 */ /* 0x000fe200078e3cff */
[--C-:B------:R-:W-:Y:S01]  /*8e20*/  IMAD.X R77, RZ, RZ, R13.reuse, P6 ;  /* 0x000000ffff4d7224 */ /* 0x100fe200030e060d */
[----:B------:R-:W-:Y:S01]  /*8e30*/  SHF.R.U64 R84, R84, 0x3, RZ ;  /* 0x0000000354547819 */ /* 0x000fe200000012ff */
[----:B------:R1:W-:Y:S01]  /*8e40*/  ST.E desc[UR12][R74.64], R48 ;  /* 0x000000304a007985 */ /* 0x0003e2000c10190c */
[----:B------:R-:W-:Y:S01]  /*8e50*/  LOP3.LUT R78, R78, R79, RZ, 0x3c, !PT ;  /* 0x0000004f4e4e7212 */ /* 0x000fe200078e3cff */
[--C-:B------:R-:W-:Y:S01]  /*8e60*/  IMAD.X R79, RZ, RZ, R13.reuse, P5 ;  /* 0x000000ffff4f7224 */ /* 0x100fe200028e060d */
[----:B------:R-:W-:Y:S01]  /*8e70*/  LOP3.LUT R80, R80, R81, RZ, 0x3c, !PT ;  /* 0x0000005150507212 */ /* 0x000fe200078e3cff */
[----:B------:R-:W-:Y:S01]  /*8e80*/  IMAD.X R81, RZ, RZ, R13, P2 ;  /* 0x000000ffff517224 */ /* 0x000fe200010e060d */
[C---:B------:R-:W-:Y:S01]  /*8e90*/  IADD3 R87, P6, R105.reuse, 0x1d220, RZ ;  /* 0x0001d22069577810 */ /* 0x040fe20007fde0ff */
[----:B------:R1:W-:Y:S01]  /*8ea0*/  ST.E desc[UR12][R74.64+0x4], R49 ;  /* 0x000004314a007985 */ /* 0x0003e2000c10190c */
[----:B------:R-:W-:-:S02]  /*8eb0*/  IADD3 R89, P5, R105, 0x1d820, RZ ;  /* 0x0001d82069597810 */ /* 0x000fc40007fbe0ff */
[----:B------:R-:W-:Y:S01]  /*8ec0*/  LOP3.LUT R82, R82, R83, RZ, 0x3c, !PT ;  /* 0x0000005352527212 */ /* 0x000fe200078e3cff */
[--C-:B------:R-:W-:Y:S01]  /*8ed0*/  IMAD.X R83, RZ, RZ, R13.reuse, P4 ;  /* 0x000000ffff537224 */ /* 0x100fe200020e060d */
[----:B------:R-:W-:Y:S01]  /*8ee0*/  LOP3.LUT R84, R84, R85, RZ, 0x3c, !PT ;  /* 0x0000005554547212 */ /* 0x000fe200078e3cff */
[----:B------:R-:W-:Y:S01]  /*8ef0*/  IMAD.X R85, RZ, RZ, R13, P3 ;  /* 0x000000ffff557224 */ /* 0x000fe200018e060d */
[C---:B------:R-:W-:Y:S01]  /*8f00*/  IADD3 R91, P2, R105.reuse, 0x1a400, RZ ;  /* 0x0001a400695b7810 */ /* 0x040fe20007f5e0ff */
[----:B------:R1:W-:Y:S01]  /*8f10*/  ST.E desc[UR12][R76.64], R50 ;  /* 0x000000324c007985 */ /* 0x0003e2000c10190c */
[----:B------:R-:W-:Y:S02]  /*8f20*/  IADD3 R93, P4, R105, 0x1aa00, RZ ;  /* 0x0001aa00695d7810 */ /* 0x000fe40007f9e0ff */
[----:B------:R-:W-:Y:S01]  /*8f30*/  LOP3.LUT R86, R87, 0x180, RZ, 0xc0, !PT ;  /* 0x0000018057567812 */ /* 0x000fe200078ec0ff */
[----:B------:R1:W-:Y:S01]  /*8f40*/  ST.E desc[UR12][R76.64+0x4], R51 ;  /* 0x000004334c007985 */ /* 0x0003e2000c10190c */
[----:B------:R-:W-:-:S02]  /*8f50*/  IADD3 R95, P3, R105, 0x1a420, RZ ;  /* 0x0001a420695f7810 */ /* 0x000fc40007f7e0ff */
[----:B------:R-:W-:Y:S01]  /*8f60*/  LOP3.LUT R88, R89, 0x180, RZ, 0xc0, !PT ;  /* 0x0000018059587812 */ /* 0x000fe200078ec0ff */
[----:B------:R1:W-:Y:S01]  /*8f70*/  ST.E desc[UR12][R78.64], R52 ;  /* 0x000000344e007985 */ /* 0x0003e2000c10190c */
[----:B------:R-:W-:Y:S02]  /*8f80*/  LOP3.LUT R90, R91, 0x180, RZ, 0xc0, !PT ;  /* 0x000001805b5a7812 */ /* 0x000fe400078ec0ff */
[----:B------:R-:W-:Y:S01]  /*8f90*/  LOP3.LUT R92, R93, 0x180, RZ, 0xc0, !PT ;  /* 0x000001805d5c7812 */ /* 0x000fe200078ec0ff */
[----:B------:R1:W-:Y:S01]  /*8fa0*/  ST.E desc[UR12][R78.64+0x4], R53 ;  /* 0x000004354e007985 */ /* 0x0003e2000c10190c */
[----:B------:R-:W-:Y:S02]  /*8fb0*/  SHF.R.U64 R86, R86, 0x3, RZ ;  /* 0x0000000356567819 */ /* 0x000fe400000012ff */
[----:B------:R-:W-:Y:S01]  /*8fc0*/  LOP3.LUT R94, R95, 0x180, RZ, 0xc0, !PT ;  /* 0x000001805f5e7812 */ /* 0x000fe200078ec0ff */
[----:B------:R1:W-:Y:S01]  /*8fd0*/  ST.E desc[UR12][R80.64], R54 ;  /* 0x0000003650007985 */ /* 0x0003e2000c10190c */
[----:B------:R-:W-:-:S02]  /*8fe0*/  SHF.R.U64 R88, R88, 0x3, RZ ;  /* 0x0000000358587819 */ /* 0x000fc400000012ff */
        /* <DEDUP_REMOVED lines=9> */
[C---:B------:R-:W-:Y:S01]  /*9080*/  IADD3 R97, P6, R105.reuse, 0x1aa20, RZ ;  /* 0x0001aa2069617810 */ /* 0x040fe20007fde0ff */
        /* <DEDUP_REMOVED lines=35> */
[----:B------:R-:W-:Y:S01]  /*92c0*/  LOP3.LUT R102, R102, R103, RZ, 0x3c, !PT ;  /* 0x0000006766667212 */ /* 0x000fe200078e3cff */
[----:B------:R1:W-:Y:S01]  /*92d0*/  ST.E desc[UR12][R92.64], R34 ;  /* 0x000000225c007985 */ /* 0x0003e2000c10190c */
[----:B------:R-:W-:Y:S01]  /*92e0*/  LOP3.LUT R104, R104, R105, RZ, 0x3c, !PT ;  /* 0x0000006968687212 */ /* 0x000fe200078e3cff */
[----:B------:R-:W-:-:S02]  /*92f0*/  IMAD.X R103, RZ, RZ, R13, P4 ;  /* 0x000000ffff677224 */ /* 0x000fc400020e060d */
[----:B------:R1:W-:Y:S01]  /*9300*/  ST.E desc[UR12][R92.64+0x4], R35 ;  /* 0x000004235c007985 */ /* 0x0003e2000c10190c */
[----:B------:R-:W-:-:S03]  /*9310*/  IMAD.X R105, RZ, RZ, R13, P3 ;  /* 0x000000ffff697224 */ /* 0x000fc600018e060d */
[----:B------:R1:W-:Y:S04]  /*9320*/  ST.E desc[UR12][R94.64], R36 ;  /* 0x000000245e007985 */ /* 0x0003e8000c10190c */
        /* <DEDUP_REMOVED lines=10> */
[----:B------:R1:W-:Y:S01]  /*93d0*/  ST.E desc[UR12][R104.64+0x4], R31 ;  /* 0x0000041f68007985 */ /* 0x0003e2000c10190c */
[----:B------:R-:W-:Y:S01]  /*93e0*/  @!PT LDS RZ, [RZ] ;  /* 0x00000000fffff984 */ /* 0x000fe20000000800 */
[----:B------:R-:W-:Y:S01]  /*93f0*/  @!PT LDS RZ, [RZ] ;  /* 0x00000000fffff984 */ /* 0x000fe20000000800 */
[----:B------:R-:W-:Y:S01]  /*9400*/  @!PT LDS RZ, [RZ] ;  /* 0x00000000fffff984 */ /* 0x000fe20000000800 */
[----:B------:R-:W-:Y:S01]  /*9410*/  @!PT LDS RZ, [RZ] ;  /* 0x00000000fffff984 */ /* 0x000fe20000000800 */
[----:B------:R2:W-:Y:S06]  /*9420*/  MEMBAR.ALL.CTA ;  /* 0x0000000000007992 */ /* 0x0005ec0000008000 */
[----:B--2---:R-:W2:Y:S01]  /*9430*/  FENCE.VIEW.ASYNC.S ;  /* 0x00000000000073c6 */ /* 0x004ea20000000000 */
[----:B------:R-:W-:Y:S05]  /*9440*/  @!P1 BRA `(.L_x_37) ;  /* 0x0000000000049947 */ /* 0x000fea0003800000 */
[----:B------:R-:W-:Y:S01]  /*9450*/  BPT.TRAP 0x1 ;  /* 0x000000040000795c */ /* 0x000fe20000300000 */
.L_x_37:
[----:B--2---:R2:W-:Y:S01]  /*9460*/  SYNCS.ARRIVE.TRANS64.A1T0 RZ, [R106+URZ+0x26880], RZ ;  /* 0x026880ff6aff79a7 */ /* 0x0045e2000810003f */
[----:B------:R-:W-:-:S04]  /*9470*/  UIADD3 UR37, UR37, 0x1, URZ ;  /* 0x0000000125257890 */ /* 0x000fc8000fffe03f */
[----:B------:R-:W-:-:S04]  /*9480*/  UISETP.NE.AND UP0, UPT, UR37, 0x2, UPT ;  /* 0x000000022500788c */ /* 0x000fc8000bf05270 */
[----:B------:R-:W-:Y:S02]  /*9490*/  USEL UR5, URZ, 0x1, UP0 ;  /* 0x000000013f057887 */ /* 0x000fe40008000000 */
[----:B------:R-:W-:-:S04]  /*94a0*/  USEL UR37, UR37, URZ, UP0 ;  /* 0x0000003f25257287 */ /* 0x000fc80008000000 */
[----:B------:R-:W-:-:S08]  /*94b0*/  LOP3.LUT R0, R0, UR5, RZ, 0x3c, !PT ;  /* 0x0000000500007c12 */ /* 0x000fd0000f8e3cff */
.L_x_33:
[C---:B-1----:R-:W-:Y:S01]  /*94c0*/  VIADD R4, R3.reuse, 0x1 ;  /* 0x0000000103047836 */ /* 0x042fe20000000000 */
[----:B------:R-:W-:-:S04]  /*94d0*/  ISETP.NE.AND P2, PT, R3, 0x1, PT ;  /* 0x000000010300780c */ /* 0x000fc80003f45270 */
[----:B------:R-:W-:Y:S02]  /*94e0*/  SEL R3, RZ, 0x1, P2 ;  /* 0x00000001ff037807 */ /* 0x000fe40001000000 */
[----:B------:R-:W-:Y:S02]  /*94f0*/  ISETP.NE.AND P1, PT, R4, 0x2, PT ;  /* 0x000000020400780c */ /* 0x000fe40003f25270 */
[----:B------:R-:W-:Y:S02]  /*9500*/  LOP3.LUT R2, R2, R3, RZ, 0x3c, !PT ;  /* 0x0000000302027212 */ /* 0x000fe400078e3cff */
[----:B------:R-:W-:Y:S01]  /*9510*/  SEL R3, R4, RZ, P1 ;  /* 0x000000ff04037207 */ /* 0x000fe20000800000 */
[----:B------:R-:W-:Y:S08]  /*9520*/  @!P0 BRA `(.L_x_38) ;  /* 0x0000000000048947 */ /* 0x000ff00003800000 */
[----:B------:R-:W-:Y:S01]  /*9530*/  BPT.TRAP 0x1 ;  /* 0x000000040000795c */ /* 0x000fe20000300000 */
.L_x_38:
[----:B------:R-:W-:Y:S02]  /*9540*/  UISETP.GT.U32.AND UP0, UPT, UR39, 0x1, UPT ;  /* 0x000000012700788c */ /* 0x000fe4000bf04070 */
[----:B------:R-:W-:-:S04]  /*9550*/  ULEA UR5, UR31, UR36, 0x3 ;  /* 0x000000241f057291 */ /* 0x000fc8000f8e183f */
[----:B------:R-:W-:Y:S01]  /*9560*/  UIADD3 UR5, UR5, 0x26820, URZ ;  /* 0x0002682005057890 */ /* 0x000fe2000fffe03f */
[----:B------:R-:W-:-:S03]  /*9570*/  PLOP3.LUT P1, PT, PT, PT, UP0, 0x80, 0x0 ;  /* 0x000000000000781c */ /* 0x000fc60003f2f008 */
[----:B------:R-:W-:-:S09]  /*9580*/  UPRMT UR5, URZ, 0x654, UR5 ;  /* 0x000006543f057896 */ /* 0x000fd20008000005 */
[----:B------:R-:W-:Y:S01]  /*9590*/  SYNCS.ARRIVE.TRANS64.RED.A1T0 RZ, [UR5], RZ ;  /* 0x000000ffffff79a7 */ /* 0x000fe20008100405 */
[----:B------:R-:W-:Y:S05]  /*95a0*/  @P1 BRA `(.L_x_39) ;  /* 0x0000000000041947 */ /* 0x000fea0003800000 */
[----:B------:R-:W-:Y:S01]  /*95b0*/  BPT.TRAP 0x1 ;  /* 0x000000040000795c */ /* 0x000fe20000300000 */
.L_x_39:
[----:B------:R-:W-:-:S04]  /*95c0*/  UIADD3 UR31, UR31, 0x1, URZ ;  /* 0x000000011f1f7890 */ /* 0x000fc8000fffe03f */
[----:B------:R-:W-:-:S04]  /*95d0*/  UISETP.NE.AND UP0, UPT, UR31, 0x4, UPT ;  /* 0x000000041f00788c */ /* 0x000fc8000bf05270 */
[----:B------:R-:W-:Y:S01]  /*95e0*/  USEL UR31, UR31, URZ, UP0 ;  /* 0x0000003f1f1f7287 */ /* 0x000fe20008000000 */
[----:B------:R-:W-:Y:S11]  /*95f0*/  @!P0 BRA `(.L_x_40) ;  /* 0x0000000000048947 */ /* 0x000ff60003800000 */
[----:B------:R-:W-:Y:S01]  /*9600*/  BPT.TRAP 0x1 ;  /* 0x000000040000795c */ /* 0x000fe20000300000 */
.L_x_40:
[----:B------:R-:W-:-:S04]  /*9610*/  ULEA UR5, UR31, UR36, 0x3 ;  /* 0x000000241f057291 */ /* 0x000fc8000f8e183f */
[----:B------:R-:W-:-:S04]  /*9620*/  UIADD3 UR5, UR5, 0x26820, URZ ;  /* 0x0002682005057890 */ /* 0x000fc8000fffe03f */
[----:B------:R-:W-:-:S09]  /*9630*/  UPRMT UR5, URZ, 0x654, UR5 ;  /* 0x000006543f057896 */ /* 0x000fd20008000005 */
[----:B------:R-:W-:Y:S01]  /*9640*/  SYNCS.ARRIVE.TRANS64.RED.A1T0 RZ, [UR5], RZ ;  /* 0x000000ffffff79a7 */ /* 0x000fe20008100405 */
[----:B------:R-:W-:Y:S05]  /*9650*/  @P1 BRA `(.L_x_41) ;  /* 0x0000000000041947 */ /* 0x000fea0003800000 */
[----:B------:R-:W-:Y:S01]  /*9660*/  BPT.TRAP 0x1 ;  /* 0x000000040000795c */ /* 0x000fe20000300000 */
.L_x_41:
[----:B------:R-:W-:Y:S01]  /*9670*/  UIADD3 UR5, UR6, 0x1, URZ ;  /* 0x0000000106057890 */ /* 0x000fe2000fffe03f */
[C---:B------:R-:W-:Y:S01]  /*9680*/  ISETP.GT.AND P1, PT, R10.reuse, 0x1, PT ;  /* 0x000000010a00780c */ /* 0x040fe20003f24270 */
[----:B------:R-:W-:Y:S01]  /*9690*/  UIADD3 UR31, UR31, 0x1, URZ ;  /* 0x000000011f1f7890 */ /* 0x000fe2000fffe03f */
[----:B------:R-:W-:Y:S01]  /*96a0*/  VIADD R11, R11, 0x80 ;  /* 0x000000800b0b7836 */ /* 0x000fe20000000000 */
[----:B------:R-:W-:Y:S01]  /*96b0*/  UISETP.NE.AND UP0, UPT, UR5, 0x4, UPT ;  /* 0x000000040500788c */ /* 0x000fe2000bf05270 */
[----:B------:R-:W-:Y:S01]  /*96c0*/  VIADD R10, R10, 0xffffffff ;  /* 0xffffffff0a0a7836 */ /* 0x000fe20000000000 */
[----:B------:R-:W-:Y:S02]  /*96d0*/  UISETP.NE.AND UP1, UPT, UR31, 0x4, UPT ;  /* 0x000000041f00788c */ /* 0x000fe4000bf25270 */
[----:B------:R-:W-:Y:S02]  /*96e0*/  USEL UR6, URZ, 0x1, UP0 ;  /* 0x000000013f067887 */ /* 0x000fe40008000000 */
[----:B------:R-:W-:-:S02]  /*96f0*/  UIADD3 UR4, UR4, 0x1, URZ ;  /* 0x0000000104047890 */ /* 0x000fc4000fffe03f */
[----:B------:R-:W-:Y:S02]  /*9700*/  USEL UR31, UR31, URZ, UP1 ;  /* 0x0000003f1f1f7287 */ /* 0x000fe40008800000 */
[----:B------:R-:W-:Y:S01]  /*9710*/  USEL UR5, UR5, URZ, UP0 ;  /* 0x0000003f05057287 */ /* 0x000fe20008000000 */
[----:B------:R-:W-:Y:S01]  /*9720*/  LOP3.LUT R12, R12, UR6, RZ, 0x3c, !PT ;  /* 0x000000060c0c7c12 */ /* 0x000fe2000f8e3cff */
[----:B------:R-:W-:Y:S10]  /*9730*/  @P1 BRA `(.L_x_42) ;  /* 0xffffff7800ec1947 */ /* 0x000ff4000383ffff */
.L_x_18:
[----:B------:R-:W-:Y:S05]  /*9740*/  @!P0 BRA `(.L_x_43) ;  /* 0x0000000000048947 */ /* 0x000fea0003800000 */
[----:B-1----:R-:W-:Y:S01]  /*9750*/  BPT.TRAP 0x1 ;  /* 0x000000040000795c */ /* 0x002fe20000300000 */
.L_x_43:
[----:B------:R-:W-:Y:S02]  /*9760*/  UISETP.GT.U32.AND UP0, UPT, UR39, 0x1, UPT ;  /* 0x000000012700788c */ /* 0x000fe4000bf04070 */
[----:B------:R-:W-:-:S04]  /*9770*/  UIADD3 UR4, UR33, 0x26860, URZ ;  /* 0x0002686021047890 */ /* 0x000fc8000fffe03f */
[----:B------:R-:W-:Y:S01]  /*9780*/  PLOP3.LUT P1, PT, PT, PT, UP0, 0x80, 0x0 ;  /* 0x000000000000781c */ /* 0x000fe20003f2f008 */
[----:B------:R-:W-:-:S09]  /*9790*/  UPRMT UR4, URZ, 0x654, UR4 ;  /* 0x000006543f047896 */ /* 0x000fd20008000004 */
[----:B------:R-:W-:Y:S03]  /*97a0*/  SYNCS.ARRIVE.TRANS64.RED.A1T0 RZ, [UR4], RZ ;  /* 0x000000ffffff79a7 */ /* 0x000fe60008100404 */
[----:B------:R-:W-:Y:S05]  /*97b0*/  @P1 BRA `(.L_x_44) ;  /* 0x0000000000041947 */ /* 0x000fea0003800000 */
[----:B-1----:R-:W-:Y:S01]  /*97c0*/  BPT.TRAP 0x1 ;  /* 0x000000040000795c */ /* 0x002fe20000300000 */
.L_x_44:
[----:B------:R-:W-:Y:S05]  /*97d0*/  @!P0 BRA `(.L_x_45) ;  /* 0x0000000000048947 */ /* 0x000fea0003800000 */
[----:B-1----:R-:W-:Y:S01]  /*97e0*/  BPT.TRAP 0x1 ;  /* 0x000000040000795c */ /* 0x002fe20000300000 */
.L_x_45:
[----:B------:R-:W-:-:S04]  /*97f0*/  UIADD3 UR33, UR33, 0x26868, URZ ;  /* 0x0002686821217890 */ /* 0x000fc8000fffe03f */
[----:B------:R-:W-:-:S09]  /*9800*/  UPRMT UR33, URZ, 0x654, UR33 ;  /* 0x000006543f217896 */ /* 0x000fd20008000021 */
[----:B------:R-:W-:Y:S01]  /*9810*/  SYNCS.ARRIVE.TRANS64.RED.A1T0 RZ, [UR33], RZ ;  /* 0x000000ffffff79a7 */ /* 0x000fe20008100421 */
[----:B------:R-:W-:Y:S05]  /*9820*/  @P1 BRA `(.L_x_46) ;  /* 0x0000000000041947 */ /* 0x000fea0003800000 */
[----:B-1----:R-:W-:Y:S01]  /*9830*/  BPT.TRAP 0x1 ;  /* 0x000000040000795c */ /* 0x002fe20000300000 */
.L_x_46:
[----:B------:R-:W-:-:S04]  /*9840*/  ULOP3.LUT UR45, UR45, 0x2, URZ, 0xfc, !UPT ;  /* 0x000000022d2d7892 */ /* 0x000fc8000f8efc3f */
[----:B------:R-:W-:-:S06]  /*9850*/  UISETP.NE.AND UP0, UPT, UR45, 0x3, UPT ;  /* 0x000000032d00788c */ /* 0x000fcc000bf05270 */
[----:B------:R-:W-:-:S13]  /*9860*/  PLOP3.LUT P1, PT, PT, PT, UP0, 0x80, 0x0 ;  /* 0x000000000000781c */ /* 0x000fda0003f2f008 */
[----:B------:R-:W-:Y:S05]  /*9870*/  @!P1 BRA `(.L_x_47) ;  /* 0x0000000000049947 */ /* 0x000fea0003800000 */
[----:B-1----:R-:W-:Y:S01]  /*9880*/  BPT.TRAP 0x1 ;  /* 0x000000040000795c */ /* 0x002fe20000300000 */
.L_x_47:
[----:B---3--:R-:W-:Y:S02]  /*9890*/  LEA R5, R3, UR36, 0x3 ;  /* 0x0000002403057c11 */ /* 0x008fe4000f8e18ff */
[----:B------:R-:W-:-:S04]  /*98a0*/  SHF.L.U32 R4, R2, 0x1f, RZ ;  /* 0x0000001f02047819 */ /* 0x000fc800000006ff */
[----:B------:R-:W3:Y:S02]  /*98b0*/  SYNCS.PHASECHK.TRANS64.TRYWAIT P0, [R5+URZ+0x26890], R4 ;  /* 0x02689004050075a7 */ /* 0x000ee4000800017f */
[----:B---3--:R-:W-:Y:S05]  /*98c0*/  @!P0 BRA `(.L_x_48) ;  /* 0x0000004c00b48947 */ /* 0x008fea0003800000 */
.L_x_150:
[----:B------:R-:W-:Y:S05]  /*98d0*/  @!P1 BRA `(.L_x_49) ;  /* 0x0000000000049947 */ /* 0x000fea0003800000 */
[----:B-1----:R-:W-:Y:S01]  /*98e0*/  BPT.TRAP 0x1 ;  /* 0x000000040000795c */ /* 0x002fe20000300000 */
.L_x_49:
[----:B------:R-:W-:-:S05]  /*98f0*/  VIADD R3, R3, 0x1 ;  /* 0x0000000103037836 */ /* 0x000fca0000000000 */
[----:B------:R-:W-:-:S04]  /*9900*/  ISETP.NE.AND P0, PT, R3, 0x2, PT ;  /* 0x000000020300780c */ /* 0x000fc80003f05270 */
[----:B---3--:R-:W-:Y:S02]  /*9910*/  SEL R5, RZ, 0x1, P0 ;  /* 0x00000001ff057807 */ /* 0x008fe40000000000 */
[----:B------:R-:W-:Y:S02]  /*9920*/  SEL R3, R3, RZ, P0 ;  /* 0x000000ff03037207 */ /* 0x000fe40000000000 */
[----:B------:R-:W-:Y:S02]  /*9930*/  LOP3.LUT R2, R2, R5, RZ, 0x3c, !PT ;  /* 0x0000000502027212 */ /* 0x000fe400078e3cff */
[----:B------:R-:W-:Y:S02]  /*9940*/  LEA R3, R3, UR36, 0x3 ;  /* 0x0000002403037c11 */ /* 0x000fe4000f8e18ff */
[----:B------:R-:W-:-:S04]  /*9950*/  SHF.L.U32 R2, R2, 0x1f, RZ ;  /* 0x0000001f02027819 */ /* 0x000fc800000006ff */
[----:B------:R-:W3:Y:S02]  /*9960*/  SYNCS.PHASECHK.TRANS64.TRYWAIT P0, [R3+URZ+0x26890], R2 ;  /* 0x02689002030075a7 */ /* 0x000ee4000800017f */
[----:B---3--:R-:W-:Y:S05]  /*9970*/  @!P0 BRA `(.L_x_50) ;  /* 0x0000004c009c8947 */ /* 0x008fea0003800000 */
.L_x_151:
[----:B------:R-:W-:Y:S01]  /*9980*/  ULEA UR4, UR37, UR38, 0x1 ;  /* 0x0000002625047291 */ /* 0x000fe2000f8e083f */
[----:B---3--:R-:W-:Y:S02]  /*9990*/  SHF.L.U32 R2, R0, 0x1f, RZ ;  /* 0x0000001f00027819 */ /* 0x008fe400000006ff */
[----:B------:R-:W-:Y:S01]  /*99a0*/  MOV R0, RZ ;  /* 0x000000ff00007202 */ /* 0x000fe20000000f00 */
[----:B------:R-:W-:-:S03]  /*99b0*/  ULEA UR4, UR4, UR36, 0x3 ;  /* 0x0000002404047291 */ /* 0x000fc6000f8e183f */
[----:B------:R-:W-:-:S06]  /*99c0*/  LOP3.LUT P1, RZ, R0, 0x9f, RZ, 0xc0, !PT ;  /* 0x0000009f00ff7812 */ /* 0x000fcc000782c0ff */
[----:B------:R-:W3:Y:S02]  /*99d0*/  SYNCS.PHASECHK.TRANS64.TRYWAIT P0, [UR4+0x268a0], R2 ;  /* 0x0268a002ff0075a7 */ /* 0x000ee40008000144 */
[----:B---3--:R-:W-:Y:S05]  /*99e0*/  @!P0 BRA `(.L_x_51) ;  /* 0x0000004c00948947 */ /* 0x008fea0003800000 */
.L_x_152:
[----:B------:R-:W-:Y:S05]  /*99f0*/  @!P1 BRA `(.L_x_52) ;  /* 0x0000000000409947 */ /* 0x000fea0003800000 */
[----:B------:R-:W-:Y:S01]  /*9a00*/  MOV R0, 0x0 ;  /* 0x0000000000007802 */ /* 0x000fe20000000f00 */
[----:B------:R-:W-:Y:S01]  /*9a10*/  ULDC.64 UR4, c[0x4][0x70] ;  /* 0x01001c0000047ab9 */ /* 0x000fe20000000a00 */
[----:B------:R-:W-:Y:S01]  /*9a20*/  ULDC.64 UR6, c[0x4][0x8] ;  /* 0x0100020000067ab9 */ /* 0x000fe20000000a00 */
[----:B------:R-:W-:Y:S01]  /*9a30*/  IMAD.U32 R4, RZ, RZ, UR4 ;  /* 0x00000004ff047e24 */ /* 0x000fe2000f8e00ff */
[----:B---3--:R3:W4:Y:S01]  /*9a40*/  LDC.64 R2, c[0x4][R0] ;  /* 0x0100000000027b82 */ /* 0x0087220000000a00 */
[----:B------:R-:W-:Y:S01]  /*9a50*/  IMAD.U32 R5, RZ, RZ, UR5 ;  /* 0x00000005ff057e24 */ /* 0x000fe2000f8e00ff */
[----:B------:R-:W-:Y:S01]  /*9a60*/  ULDC.64 UR4, c[0x4][0x78] ;  /* 0x01001e0000047ab9 */ /* 0x000fe20000000a00 */
[----:B------:R-:W-:Y:S02]  /*9a70*/  IMAD.U32 R10, RZ, RZ, UR6 ;  /* 0x00000006ff0a7e24 */ /* 0x000fe4000f8e00ff */
[----:B------:R-:W-:Y:S02]  /*9a80*/  IMAD.U32 R6, RZ, RZ, UR4 ;  /* 0x00000004ff067e24 */ /* 0x000fe4000f8e00ff */
[----:B------:R-:W-:-:S02]  /*9a90*/  IMAD.U32 R7, RZ, RZ, UR5 ;  /* 0x00000005ff077e24 */ /* 0x000fc4000f8e00ff */
[----:B------:R-:W-:Y:S02]  /*9aa0*/  IMAD.U32 R11, RZ, RZ, UR7 ;  /* 0x00000007ff0b7e24 */ /* 0x000fe4000f8e00ff */
[----:B------:R-:W-:Y:S02]  /*9ab0*/  IMAD.MOV.U32 R8, RZ, RZ, 0x70 ;  /* 0x00000070ff087424 */ /* 0x000fe400078e00ff */
[----:B------:R-:W-:Y:S02]  /*9ac0*/  IMAD.MOV.U32 R12, RZ, RZ, 0x1 ;  /* 0x00000001ff0c7424 */ /* 0x000fe400078e00ff */
[----:B---3--:R-:W-:-:S07]  /*9ad0*/  IMAD.MOV.U32 R13, RZ, RZ, RZ ;  /* 0x000000ffff0d7224 */ /* 0x008fce00078e00ff */
[----:B------:R-:W-:-:S07]  /*9ae0*/  LEPC R20, `(.L_x_52) ;  /* 0x000000001014794e */ /* 0x000fce0000000000 */
[----:B-12-4-:R-:W-:Y:S05]  /*9af0*/  CALL.ABS.NOINC R2 ;  /* 0x0000000002007343 */ /* 0x016fea0003c00000 */
.L_x_52:
[----:B------:R-:W-:Y:S02]  /*9b00*/  IMAD.U32 R16, RZ, RZ, UR36 ;  /* 0x00000024ff107e24 */ /* 0x000fe4000f8e00ff */
[----:B---3--:R-:W-:-:S04]  /*9b10*/  IMAD.U32 R3, RZ, RZ, UR38 ;  /* 0x00000026ff037e24 */ /* 0x008fc8000f8e00ff */
[----:B------:R-:W-:-:S05]  /*9b20*/  IMAD R16, R3, 0x2200, R16 ;  /* 0x0000220003107824 */ /* 0x000fca00078e0210 */
[----:B------:R-:W-:-:S13]  /*9b30*/  LOP3.LUT P0, RZ, R16, 0x90, RZ, 0xc0, !PT ;  /* 0x0000009010ff7812 */ /* 0x000fda000780c0ff */
[----:B------:R-:W-:Y:S05]  /*9b40*/  @!P0 BRA `(.L_x_53) ;  /* 0x0000000000408947 */ /* 0x000fea0003800000 */
[----:B------:R-:W-:Y:S01]  /*9b50*/  MOV R0, 0x0 ;  /* 0x0000000000007802 */ /* 0x000fe20000000f00 */
[----:B------:R-:W-:Y:S01]  /*9b60*/  ULDC.64 UR4, c[0x4][0x70] ;  /* 0x01001c0000047ab9 */ /* 0x000fe20000000a00 */
[----:B------:R-:W-:Y:S01]  /*9b70*/  ULDC.64 UR6, c[0x4][0x78] ;  /* 0x01001e0000067ab9 */ /* 0x000fe20000000a00 */
[----:B------:R-:W-:Y:S01]  /*9b80*/  IMAD.U32 R4, RZ, RZ, UR4 ;  /* 0x00000004ff047e24 */ /* 0x000fe2000f8e00ff */
[----:B------:R3:W4:Y:S01]  /*9b90*/  LDC.64 R2, c[0x4][R0] ;  /* 0x0100000000027b82 */ /* 0x0007220000000a00 */
        /* <DEDUP_REMOVED lines=11> */
.L_x_53:
[----:B------:R-:W3:Y:S01]  /*9c50*/  S2R R6, SR_TID.X ;  /* 0x0000000000067919 */ /* 0x000ee20000002100 */
[----:B------:R-:W-:Y:S02]  /*9c60*/  F2FP.F16.F32.PACK_AB R192, R193, R192 ;  /* 0x000000c0c1c0723e */ /* 0x000fe400000000ff */
[----:B------:R-:W-:Y:S02]  /*9c70*/  F2FP.F16.F32.PACK_AB R193, R195, R194 ;  /* 0x000000c2c3c1723e */ /* 0x000fe400000000ff */
[----:B------:R-:W-:Y:S02]  /*9c80*/  F2FP.F16.F32.PACK_AB R194, R197, R196 ;  /* 0x000000c4c5c2723e */ /* 0x000fe400000000ff */
[----:B------:R-:W-:Y:S02]  /*9c90*/  F2FP.F16.F32.PACK_AB R195, R199, R198 ;  /* 0x000000c6c7c3723e */ /* 0x000fe400000000ff */
[C---:B---3--:R-:W-:Y:S01]  /*9ca0*/  LOP3.LUT R0, R6.reuse, 0x7f, RZ, 0xc0, !PT ;  /* 0x0000007f06007812 */ /* 0x048fe200078ec0ff */
[C---:B------:R-:W-:Y:S01]  /*9cb0*/  IMAD.SHL.U32 R2, R6.reuse, 0x10, RZ ;  /* 0x0000001006027824 */ /* 0x040fe200078e00ff */
[----:B------:R-:W-:Y:S01]  /*9cc0*/  SHF.R.U32.HI R4, RZ, 0x1, R6 ;  /* 0x00000001ff047819 */ /* 0x000fe20000011606 */
[----:B------:R-:W-:-:S02]  /*9cd0*/  IMAD.SHL.U32 R5, R6, 0x8, RZ ;  /* 0x0000000806057824 */ /* 0x000fc400078e00ff */
[----:B------:R-:W-:Y:S01]  /*9ce0*/  VIADD R17, R0, 0x1f ;  /* 0x0000001f00117836 */ /* 0x000fe20000000000 */
[----:B------:R-:W-:Y:S01]  /*9cf0*/  LOP3.LUT R3, R2, 0x40, RZ, 0xc0, !PT ;  /* 0x0000004002037812 */ /* 0x000fe200078ec0ff */
[----:B------:R-:W-:Y:S01]  /*9d00*/  IMAD.SHL.U32 R0, R6, 0x2, RZ ;  /* 0x0000000206007824 */ /* 0x000fe200078e00ff */
[----:B------:R-:W-:Y:S02]  /*9d10*/  LOP3.LUT R5, R5, 0x300, RZ, 0xc0, !PT ;  /* 0x0000030005057812 */ /* 0x000fe400078ec0ff */
[----:B------:R-:W-:Y:S02]  /*9d20*/  ISETP.GT.U32.AND P1, PT, R17, 0x3e, PT ;  /* 0x0000003e1100780c */ /* 0x000fe40003f24070 */
[----:B------:R-:W-:Y:S02]  /*9d30*/  LOP3.LUT R3, R3, 0x8, R4, 0xf8, !PT ;  /* 0x0000000803037812 */ /* 0x000fe400078ef804 */
[----:B------:R-:W-:Y:S02]  /*9d40*/  LOP3.LUT R5, R5, 0x30, R2, 0xf8, !PT ;  /* 0x0000003005057812 */ /* 0x000fe400078ef802 */
[----:B------:R-:W-:-:S02]  /*9d50*/  LOP3.LUT R0, R3, 0x8, R0, 0x78, !PT ;  /* 0x0000000803007812 */ /* 0x000fc400078e7800 */
[----:B------:R-:W-:Y:S02]  /*9d60*/  LOP3.LUT R5, R5, 0x80, R2, 0xf8, !PT ;  /* 0x0000008005057812 */ /* 0x000fe400078ef802 */
[----:B------:R-:W-:Y:S02]  /*9d70*/  P2R R2, PR, RZ, 0x2 ;  /* 0x00000002ff027803 */ /* 0x000fe40000000000 */
[----:B------:R-:W-:Y:S01]  /*9d80*/  LOP3.LUT R19, R5, R0, RZ, 0xfc, !PT ;  /* 0x0000000005137212 */ /* 0x000fe200078efcff */
[----:B------:R-:W-:Y:S06]  /*9d90*/  @P1 BRA `(.L_x_54) ;  /* 0x0000000000041947 */ /* 0x000fec0003800000 */
[----:B------:R-:W-:-:S04]  /*9da0*/  DEPBAR.LE SB0, 0x1 ;  /* 0x000080400000791a */ /* 0x000fc80000000000 */
.L_x_54:
[----:B------:R-:W-:Y:S05]  /*9db0*/  WARPSYNC.ALL ;  /* 0x0000000000007948 */ /* 0x000fea0003800000 */
[----:B------:R-:W-:Y:S01]  /*9dc0*/  BAR.SYNC.DEFER_BLOCKING 0x1, 0x80 ;  /* 0x0042000000007b1d */ /* 0x000fe20000010000 */
[----:B------:R-:W-:Y:S01]  /*9dd0*/  IMAD R0, R19, 0x2, R16 ;  /* 0x0000000213007824 */ /* 0x000fe200078e0210 */
[----:B------:R-:W-:Y:S02]  /*9de0*/  F2FP.F16.F32.PACK_AB R184, R185, R184 ;  /* 0x000000b8b9b8723e */ /* 0x000fe400000000ff */
[----:B------:R-:W-:Y:S02]  /*9df0*/  F2FP.F16.F32.PACK_AB R176, R177, R176 ;  /* 0x000000b0b1b0723e */ /* 0x000fe400000000ff */
[----:B------:R-:W-:Y:S01]  /*9e00*/  ULDC.64 UR40, c[0x0][0x198] ;  /* 0x0000660000287ab9 */ /* 0x000fe20000000a00 */
[----:B------:R-:W-:Y:S01]  /*9e10*/  BSSY B0, `(.L_x_55) ;  /* 0x000001a000007945 */ /* 0x000fe20003800000 */
[----:B------:R-:W-:-:S02]  /*9e20*/  F2FP.F16.F32.PACK_AB R185, R187, R186 ;  /* 0x000000babbb9723e */ /* 0x000fc400000000ff */
[----:B------:R-:W-:Y:S02]  /*9e30*/  F2FP.F16.F32.PACK_AB R177, R179, R178 ;  /* 0x000000b2b3b1723e */ /* 0x000fe400000000ff */
[----:B------:R-:W-:Y:S02]  /*9e40*/  F2FP.F16.F32.PACK_AB R186, R189, R188 ;  /* 0x000000bcbdba723e */ /* 0x000fe400000000ff */
[----:B------:R-:W-:Y:S02]  /*9e50*/  F2FP.F16.F32.PACK_AB R187, R191, R190 ;  /* 0x000000bebfbb723e */ /* 0x000fe400000000ff */
[----:B------:R-:W-:Y:S02]  /*9e60*/  F2FP.F16.F32.PACK_AB R178, R181, R180 ;  /* 0x000000b4b5b2723e */ /* 0x000fe400000000ff */
[----:B------:R-:W-:Y:S01]  /*9e70*/  F2FP.F16.F32.PACK_AB R179, R183, R182 ;  /* 0x000000b6b7b3723e */ /* 0x000fe200000000ff */
[----:B------:R3:W-:Y:S01]  /*9e80*/  STSM.16.M88.4 [R0], R192 ;  /* 0x000000c000007844 */ /* 0x0007e20000000200 */
[----:B------:R-:W-:Y:S01]  /*9e90*/  @!PT LDS RZ, [RZ] ;  /* 0x00000000fffff984 */ /* 0x000fe20000000800 */
[----:B------:R-:W-:Y:S01]  /*9ea0*/  @!PT LDS RZ, [RZ] ;  /* 0x00000000fffff984 */ /* 0x000fe20000000800 */
[----:B------:R-:W-:Y:S01]  /*9eb0*/  @!PT LDS RZ, [RZ] ;  /* 0x00000000fffff984 */ /* 0x000fe20000000800 */
[----:B------:R-:W-:Y:S01]  /*9ec0*/  @!PT LDS RZ, [RZ] ;  /* 0x00000000fffff984 */ /* 0x000fe20000000800 */
[----:B------:R4:W-:Y:S06]  /*9ed0*/  MEMBAR.ALL.CTA ;  /* 0x0000000000007992 */ /* 0x0009ec0000008000 */
[----:B----4-:R-:W4:Y:S02]  /*9ee0*/  FENCE.VIEW.ASYNC.S ;  /* 0x00000000000073c6 */ /* 0x010f240000000000 */
[----:B----4-:R-:W-:Y:S06]  /*9ef0*/  BAR.SYNC.DEFER_BLOCKING 0x1, 0x80 ;  /* 0x0042000000007b1d */ /* 0x010fec0000010000 */
[----:B------:R-:W-:Y:S05]  /*9f00*/  @P1 BRA `(.L_x_56) ;  /* 0x0000000000281947 */ /* 0x000fea0003800000 */
[----:B------:R-:W-:Y:S01]  /*9f10*/  S2UR UR12, SR_CTAID.Z ;  /* 0x00000000000c79c3 */ /* 0x000fe20000002700 */
[----:B------:R-:W-:Y:S01]  /*9f20*/  R2UR UR8, R16 ;  /* 0x00000000100872ca */ /* 0x000fe200000e0000 */
[----:B------:R-:W-:Y:S02]  /*9f30*/  UIADD3 UR4, UP0, UR40, 0x9f0, URZ ;  /* 0x000009f028047890 */ /* 0x000fe4000ff1e03f */
[----:B-1----:R-:W-:Y:S02]  /*9f40*/  USHF.L.U32 UR10, UR42, 0x6, URZ ;  /* 0x000000062a0a7899 */ /* 0x002fe4000800063f */
[----:B------:R-:W-:Y:S02]  /*9f50*/  UIADD3.X UR5, URZ, UR41, URZ, UP0, !UPT ;  /* 0x000000293f057290 */ /* 0x000fe400087fe43f */
[----:B------:R-:W1:Y:S01]  /*9f60*/  S2UR UR11, SR_CTAID.Y ;  /* 0x00000000000b79c3 */ /* 0x000e620000002600 */
[----:B------:R-:W-:-:S06]  /*9f70*/  UMOV UR9, URZ ;  /* 0x0000003f00097c82 */ /* 0x000fcc0008000000 */
[----:B-1----:R4:W-:Y:S01]  /*9f80*/  UTMASTG.4D [UR8], [UR4] ;  /* 0x00000008040073b5 */ /* 0x0029e20008018000 */
[----:B------:R0:W-:Y:S01]  /*9f90*/  UTMACMDFLUSH ;  /* 0x00000000000079b7 */ /* 0x0001e20000000000 */
[----:B----4-:R-:W-:-:S04]  /*9fa0*/  DEPBAR.LE SB0, 0x1 ;  /* 0x000080400000791a */ /* 0x010fc80000000000 */
.L_x_56:
[----:B-1----:R-:W-:Y:S05]  /*9fb0*/  BSYNC B0 ;  /* 0x0000000000007941 */ /* 0x002fea0003800000 */
.L_x_55:
[----:B------:R-:W-:Y:S01]  /*9fc0*/  BAR.SYNC.DEFER_BLOCKING 0x1, 0x80 ;  /* 0x0042000000007b1d */ /* 0x000fe20000010000 */
[----:B------:R-:W-:-:S05]  /*9fd0*/  MOV R2, RZ ;  /* 0x000000ff00027202 */ /* 0x000fca0000000f00 */
[----:B------:R-:W-:Y:S01]  /*9fe0*/  BSSY B0, `(.L_x_57) ;  /* 0x0000015000007945 */ /* 0x000fe20003800000 */
[----:B------:R1:W-:Y:S01]  /*9ff0*/  STSM.16.M88.4 [R0+0x800], R184 ;  /* 0x000800b800007844 */ /* 0x0003e20000000200 */
        /* <DEDUP_REMOVED lines=11> */
[----:B------:R-:W-:Y:S02]  /*a0b0*/  USHF.L.U32 UR10, UR42, 0x6, URZ ;  /* 0x000000062a0a7899 */ /* 0x000fe4000800063f */
[----:B------:R-:W-:Y:S02]  /*a0c0*/  UIADD3.X UR5, URZ, UR41, URZ, UP0, !UPT ;  /* 0x000000293f057290 */ /* 0x000fe400087fe43f */
[----:B------:R-:W4:Y:S01]  /*a0d0*/  S2UR UR11, SR_CTAID.Y ;  /* 0x00000000000b79c3 */ /* 0x000f220000002600 */
[----:B------:R-:W-:-:S05]  /*a0e0*/  UMOV UR9, 0x10 ;  /* 0x0000001000097882 */ /* 0x000fca0000000000 */
[----:B------:R-:W-:-:S09]  /*a0f0*/  UIADD3 UR8, UR8, 0x800, URZ ;  /* 0x0000080008087890 */ /* 0x000fd2000fffe03f */
[----:B----4-:R4:W-:Y:S01]  /*a100*/  UTMASTG.4D [UR8], [UR4] ;  /* 0x00000008040073b5 */ /* 0x0109e20008018000 */
[----:B------:R0:W-:Y:S01]  /*a110*/  UTMACMDFLUSH ;  /* 0x00000000000079b7 */ /* 0x0001e20000000000 */
[----:B----4-:R-:W-:-:S04]  /*a120*/  DEPBAR.LE SB0, 0x1 ;  /* 0x000080400000791a */ /* 0x010fc80000000000 */
.L_x_58:
[----:B------:R-:W-:Y:S05]  /*a130*/  BSYNC B0 ;  /* 0x0000000000007941 */ /* 0x000fea0003800000 */
.L_x_57:
[----:B------:R-:W-:Y:S01]  /*a140*/  BAR.SYNC.DEFER_BLOCKING 0x1, 0x80 ;  /* 0x0042000000007b1d */ /* 0x000fe20000010000 */
[----:B------:R-:W-:-:S05]  /*a150*/  LOP3.LUT P0, RZ, R2, 0x9f, RZ, 0xc0, !PT ;  /* 0x0000009f02ff7812 */ /* 0x000fca000780c0ff */
[----:B------:R-:W-:Y:S01]  /*a160*/  BSSY B0, `(.L_x_59) ;  /* 0x0000013000007945 */ /* 0x000fe20003800000 */
[----:B------:R4:W-:Y:S01]  /*a170*/  STSM.16.M88.4 [R0], R176 ;  /* 0x000000b000007844 */ /* 0x0009e20000000200 */
[----:B------:R-:W-:Y:S01]  /*a180*/  @!PT LDS RZ, [RZ] ;  /* 0x00000000fffff984 */ /* 0x000fe20000000800 */
[----:B------:R-:W-:Y:S01]  /*a190*/  @!PT LDS RZ, [RZ] ;  /* 0x00000000fffff984 */ /* 0x000fe20000000800 */
[----:B------:R-:W-:Y:S01]  /*a1a0*/  @!PT LDS RZ, [RZ] ;  /* 0x00000000fffff984 */ /* 0x000fe20000000800 */
[----:B------:R-:W-:Y:S01]  /*a1b0*/  @!PT LDS RZ, [RZ] ;  /* 0x00000000fffff984 */ /* 0x000fe20000000800 */
[----:B------:R5:W-:Y:S06]  /*a1c0*/  MEMBAR.ALL.CTA ;  /* 0x0000000000007992 */ /* 0x000bec0000008000 */
[----:B-----5:R-:W5:Y:S02]  /*a1d0*/  FENCE.VIEW.ASYNC.S ;  /* 0x00000000000073c6 */ /* 0x020f640000000000 */
[----:B-----5:R-:W-:Y:S06]  /*a1e0*/  BAR.SYNC.DEFER_BLOCKING 0x1, 0x80 ;  /* 0x0042000000007b1d */ /* 0x020fec0000010000 */
[----:B------:R-:W-:Y:S05]  /*a1f0*/  @P1 BRA `(.L_x_60) ;  /* 0x0000000000241947 */ /* 0x000fea0003800000 */
[----:B------:R-:W-:Y:S01]  /*a200*/  S2UR UR12, SR_CTAID.Z ;  /* 0x00000000000c79c3 */ /* 0x000fe20000002700 */
[----:B------:R-:W-:Y:S01]  /*a210*/  R2UR UR8, R16 ;  /* 0x00000000100872ca */ /* 0x000fe200000e0000 */
[----:B------:R-:W-:Y:S02]  /*a220*/  UIADD3 UR4, UP0, UR40, 0x9f0, URZ ;  /* 0x000009f028047890 */ /* 0x000fe4000ff1e03f */
[----:B------:R-:W-:Y:S02]  /*a230*/  USHF.L.U32 UR10, UR42, 0x6, URZ ;  /* 0x000000062a0a7899 */ /* 0x000fe4000800063f */
[----:B------:R-:W-:Y:S02]  /*a240*/  UIADD3.X UR5, URZ, UR41, URZ, UP0, !UPT ;  /* 0x000000293f057290 */ /* 0x000fe400087fe43f */
[----:B------:R-:W5:Y:S01]  /*a250*/  S2UR UR11, SR_CTAID.Y ;  /* 0x00000000000b79c3 */ /* 0x000f620000002600 */
[----:B------:R-:W-:-:S06]  /*a260*/  UMOV UR9, 0x20 ;  /* 0x0000002000097882 */ /* 0x000fcc0000000000 */
[----:B-----5:R1:W-:Y:S02]  /*a270*/  UTMASTG.4D [UR8], [UR4] ;  /* 0x00000008040073b5 */ /* 0x0203e40008018000 */
[----:B-1----:R0:W-:Y:S02]  /*a280*/  UTMACMDFLUSH ;  /* 0x00000000000079b7 */ /* 0x0021e40000000000 */
.L_x_60:
[----:B------:R-:W-:Y:S05]  /*a290*/  BSYNC B0 ;  /* 0x0000000000007941 */ /* 0x000fea0003800000 */
.L_x_59:
[----:B------:R-:W-:Y:S05]  /*a2a0*/  @!P0 BRA `(.L_x_61) ;  /* 0x0000000000408947 */ /* 0x000fea0003800000 */
[----:B-1-34-:R-:W-:Y:S01]  /*a2b0*/  MOV R0, 0x0 ;  /* 0x0000000000007802 */ /* 0x01afe20000000f00 */
[----:B------:R-:W-:Y:S01]  /*a2c0*/  ULDC.64 UR4, c[0x4][0x70] ;  /* 0x01001c0000047ab9 */ /* 0x000fe20000000a00 */
[----:B------:R-:W-:Y:S01]  /*a2d0*/  ULDC.64 UR6, c[0x4][0x8] ;  /* 0x0100020000067ab9 */ /* 0x000fe20000000a00 */
[----:B------:R-:W-:Y:S01]  /*a2e0*/  IMAD.U32 R4, RZ, RZ, UR4 ;  /* 0x00000004ff047e24 */ /* 0x000fe2000f8e00ff */
[----:B------:R1:W3:Y:S01]  /*a2f0*/  LDC.64 R2, c[0x4][R0] ;  /* 0x0100000000027b82 */ /* 0x0002e20000000a00 */
        /* <DEDUP_REMOVED lines=8> */
[----:B-1----:R-:W-:-:S07]  /*a380*/  IMAD.MOV.U32 R13, RZ, RZ, RZ ;  /* 0x000000ffff0d7224 */ /* 0x002fce00078e00ff */
[----:B------:R-:W-:-:S07]  /*a390*/  LEPC R20, `(.L_x_61) ;  /* 0x000000001014794e */ /* 0x000fce0000000000 */
[----:B--23--:R-:W-:Y:S05]  /*a3a0*/  CALL.ABS.NOINC R2 ;  /* 0x0000000002007343 */ /* 0x00cfea0003c00000 */
.L_x_61:
[----:B------:R-:W-:-:S05]  /*a3b0*/  VIADD R18, R16, 0x1100 ;  /* 0x0000110010127836 */ /* 0x000fca0000000000 */
[----:B------:R-:W-:-:S13]  /*a3c0*/  LOP3.LUT P0, RZ, R18, 0x90, RZ, 0xc0, !PT ;  /* 0x0000009012ff7812 */ /* 0x000fda000780c0ff */
        /* <DEDUP_REMOVED lines=17> */
.L_x_62:
[----:B------:R-:W-:Y:S01]  /*a4e0*/  ISETP.GT.U32.AND P6, PT, R17, 0x3e, PT ;  /* 0x0000003e1100780c */ /* 0x000fe20003fc4070 */
[----:B------:R-:W-:Y:S01]  /*a4f0*/  IMAD R18, R19, 0x2, R18 ;  /* 0x0000000213127824 */ /* 0x000fe200078e0212 */
[----:B------:R-:W-:Y:S01]  /*a500*/  F2FP.F16.F32.PACK_AB R168, R169, R168 ;  /* 0x000000a8a9a8723e */ /* 0x000fe200000000ff */
[----:B------:R-:W-:Y:S01]  /*a510*/  IMAD R19, R19, 0x2, R16 ;  /* 0x0000000213137824 */ /* 0x000fe200078e0210 */
        /* <DEDUP_REMOVED lines=10> */
[----:B------:R-:W-:Y:S01]  /*a5c0*/  F2FP.F16.F32.PACK_AB R155, R159, R158 ;  /* 0x0000009e9f9b723e */ /* 0x000fe200000000ff */
[----:B------:R-:W-:Y:S06]  /*a5d0*/  @P6 BRA `(.L_x_63) ;  /* 0x0000000000046947 */ /* 0x000fec0003800000 */
[----:B------:R-:W-:-:S04]  /*a5e0*/  DEPBAR.LE SB0, 0x1 ;  /* 0x000080400000791a */ /* 0x000fc80000000000 */
.L_x_63:
[----:B------:R-:W-:Y:S05]  /*a5f0*/  WARPSYNC.ALL ;  /* 0x0000000000007948 */ /* 0x000fea0003800000 */
[----:B------:R-:W-:Y:S06]  /*a600*/  BAR.SYNC.DEFER_BLOCKING 0x1, 0x80 ;  /* 0x0042000000007b1d */ /* 0x000fec0000010000 */
[----:B------:R-:W-:Y:S01]  /*a610*/  BSSY B0, `(.L_x_64) ;  /* 0x0000015000007945 */ /* 0x000fe20003800000 */
[----:B------:R1:W-:Y:S01]  /*a620*/  STSM.16.M88.4 [R19+0x1100], R168 ;  /* 0x001100a813007844 */ /* 0x0003e20000000200 */
        /* <DEDUP_REMOVED lines=14> */
[----:B------:R-:W-:-:S05]  /*a710*/  UMOV UR9, URZ ;  /* 0x0000003f00097c82 */ /* 0x000fca0008000000 */
[----:B------:R-:W-:-:S09]  /*a720*/  UIADD3 UR8, UR8, 0x1100, URZ ;  /* 0x0000110008087890 */ /* 0x000fd2000fffe03f */
[----:B-----5:R1:W-:Y:S01]  /*a730*/  UTMASTG.4D [UR8], [UR4] ;  /* 0x00000008040073b5 */ /* 0x0203e20008018000 */
[----:B------:R0:W-:Y:S01]  /*a740*/  UTMACMDFLUSH ;  /* 0x00000000000079b7 */ /* 0x0001e20000000000 */
[----:B-1----:R-:W-:-:S04]  /*a750*/  DEPBAR.LE SB0, 0x1 ;  /* 0x000080400000791a */ /* 0x002fc80000000000 */
.L_x_65:
[----:B------:R-:W-:Y:S05]  /*a760*/  BSYNC B0 ;  /* 0x0000000000007941 */ /* 0x000fea0003800000 */
.L_x_64:
        /* <DEDUP_REMOVED lines=17> */
[----:B------:R-:W-:-:S05]  /*a880*/  UMOV UR9, 0x10 ;  /* 0x0000001000097882 */ /* 0x000fca0000000000 */
[----:B------:R-:W-:-:S09]  /*a890*/  UIADD3 UR8, UR8, 0x1900, URZ ;  /* 0x0000190008087890 */ /* 0x000fd2000fffe03f */
[----:B-----5:R1:W-:Y:S01]  /*a8a0*/  UTMASTG.4D [UR8], [UR4] ;  /* 0x00000008040073b5 */ /* 0x0203e20008018000 */
[----:B------:R0:W-:Y:S01]  /*a8b0*/  UTMACMDFLUSH ;  /* 0x00000000000079b7 */ /* 0x0001e20000000000 */
[----:B-1----:R-:W-:-:S04]  /*a8c0*/  DEPBAR.LE SB0, 0x1 ;  /* 0x000080400000791a */ /* 0x002fc80000000000 */
.L_x_67:
[----:B------:R-:W-:Y:S05]  /*a8d0*/  BSYNC B0 ;  /* 0x0000000000007941 */ /* 0x000fea0003800000 */
.L_x_66:
[----:B------:R-:W-:Y:S06]  /*a8e0*/  BAR.SYNC.DEFER_BLOCKING 0x1, 0x80 ;  /* 0x0042000000007b1d */ /* 0x000fec0000010000 */
        /* <DEDUP_REMOVED lines=18> */
[----:B-----5:R1:W-:Y:S02]  /*aa10*/  UTMASTG.4D [UR8], [UR4] ;  /* 0x00000008040073b5 */ /* 0x0203e40008018000 */
[----:B-1----:R0:W-:Y:S02]  /*aa20*/  UTMACMDFLUSH ;  /* 0x00000000000079b7 */ /* 0x0021e40000000000 */
.L_x_69:
[----:B------:R-:W-:Y:S05]  /*aa30*/  BSYNC B0 ;  /* 0x0000000000007941 */ /* 0x000fea0003800000 */
.L_x_68:
[----:B------:R-:W-:Y:S01]  /*aa40*/  ULOP3.LUT UR38, UR38, 0x1, URZ, 0xc, !UPT ;  /* 0x0000000126267892 */ /* 0x000fe2000f8e0c3f */
[----:B------:R-:W-:-:S04]  /*aa50*/  DEPBAR.LE SB0, 0x0 ;  /* 0x000080000000791a */ /* 0x000fc80000000000 */
[----:B------:R-:W-:Y:S01]  /*aa60*/  ULEA UR37, UR37, UR38, 0x1 ;  /* 0x0000002625257291 */ /* 0x000fe2000f8e083f */
[----:B------:R-:W-:-:S04]  /*aa70*/  DEPBAR.LE SB0, 0x0 ;  /* 0x000080000000791a */ /* 0x000fc80000000000 */
[----:B------:R-:W-:-:S09]  /*aa80*/  ULEA UR37, UR37, UR36, 0x3 ;  /* 0x0000002425257291 */ /* 0x000fd2000f8e183f */
[----:B------:R-:W-:Y:S01]  /*aa90*/  SYNCS.ARRIVE.TRANS64.A1T0 RZ, [UR37+0x268a0], RZ ;  /* 0x0268a0ffffff79a7 */ /* 0x000fe20008100025 */
[----:B------:R-:W-:Y:S05]  /*aaa0*/  EXIT ;  /* 0x000000000000794d */ /* 0x000fea0003800000 */
.L_x_6:
[----:B------:R-:W-:-:S08]  /*aab0*/  NOP ;  /* 0x0000000000007918 */ /* 0x000fd00000000000 */
[----:B------:R-:W1:-:S00]  /*aac0*/  USETMAXREG.DEALLOC.CTAPOOL 0x18 ;  /* 0x00000018000079c8 */ /* 0x000e4000080e0500 */
[----:B------:R-:W-:-:S13]  /*aad0*/  PLOP3.LUT P0, PT, PT, PT, UP0, 0x80, 0x0 ;  /* 0x000000000000781c */ /* 0x000fda0003f0f008 */
[----:B-1----:R-:W-:Y:S05]  /*aae0*/  @!P0 BRA `(.L_x_70) ;  /* 0x0000001400708947 */ /* 0x002fea0003800000 */
[----:B------:R-:W-:-:S13]  /*aaf0*/  ISETP.NE.AND P0, PT, RZ, UR4, PT ;  /* 0x00000004ff007c0c */ /* 0x000fda000bf05270 */
[----:B------:R-:W-:Y:S05]  /*ab00*/  @P0 EXIT ;  /* 0x000000000000094d */ /* 0x000fea0003800000 */
[----:B------:R-:W1:Y:S01]  /*ab10*/  LDC R0, c[0x0][0x288] ;  /* 0x0000a200ff007b82 */ /* 0x000e620000000800 */
[----:B------:R-:W-:Y:S01]  /*ab20*/  ELECT P0, URZ, PT ;  /* 0x00000000003f782f */ /* 0x000fe20003800000 */
[----:B------:R-:W-:Y:S01]  /*ab30*/  UMOV UR21, URZ ;  /* 0x0000003f00157c82 */ /* 0x000fe20008000000 */
[----:B-1----:R-:W-:-:S13]  /*ab40*/  ISETP.GE.AND P1, PT, R0, 0x80, PT ;  /* 0x000000800000780c */ /* 0x002fda0003f26270 */
[----:B------:R-:W-:Y:S05]  /*ab50*/  @!P1 BRA `(.L_x_71) ;  /* 0x0000001400109947 */ /* 0x000fea0003800000 */
[----:B------:R-:W1:Y:S01]  /*ab60*/  S2UR UR14, SR_CTAID.X ;  /* 0x00000000000e79c3 */ /* 0x000e620000002500 */
[----:B------:R-:W-:Y:S01]  /*ab70*/  SHF.R.U32.HI R0, RZ, 0x7, R0 ;  /* 0x00000007ff007819 */ /* 0x000fe20000011600 */
[----:B------:R-:W-:Y:S01]  /*ab80*/  IMAD.MOV.U32 R2, RZ, RZ, 0x1 ;  /* 0x00000001ff027424 */ /* 0x000fe200078e00ff */
[----:B------:R-:W-:Y:S01]  /*ab90*/  ULOP3.LUT UR22, UR45, 0x1, URZ, 0xfc, !UPT ;  /* 0x000000012d167892 */ /* 0x000fe2000f8efc3f */
[----:B------:R-:W-:Y:S01]  /*aba0*/  IMAD.MOV.U32 R4, RZ, RZ, RZ ;  /* 0x000000ffff047224 */ /* 0x000fe200078e00ff */
[----:B------:R-:W-:Y:S01]  /*abb0*/  ULDC.64 UR30, c[0x0][0x198] ;  /* 0x00006600001e7ab9 */ /* 0x000fe20000000a00 */
[----:B------:R-:W-:Y:S01]  /*abc0*/  UMOV UR7, URZ ;  /* 0x0000003f00077c82 */ /* 0x000fe20008000000 */
[----:B------:R-:W-:Y:S01]  /*abd0*/  UMOV UR21, URZ ;  /* 0x0000003f00157c82 */ /* 0x000fe20008000000 */
[----:B------:R-:W2:Y:S01]  /*abe0*/  S2UR UR59, SR_CTAID.Y ;  /* 0x00000000003b79c3 */ /* 0x000ea20000002600 */
[----:B------:R-:W-:-:S07]  /*abf0*/  UMOV UR13, URZ ;  /* 0x0000003f000d7c82 */ /* 0x000fce0008000000 */
[----:B------:R-:W3:Y:S01]  /*ac00*/  S2UR UR60, SR_CTAID.Z ;  /* 0x00000000003c79c3 */ /* 0x000ee20000002700 */
[----:B-1----:R-:W-:-:S12]  /*ac10*/  USHF.L.U32 UR14, UR14, 0x7, URZ ;  /* 0x000000070e0e7899 */ /* 0x002fd8000800063f */
.L_x_82:
[----:B------:R-:W-:-:S13]  /*ac20*/  ISETP.GE.AND P1, PT, R0, 0x1, PT ;  /* 0x000000010000780c */ /* 0x000fda0003f26270 */
[----:B------:R-:W-:Y:S05]  /*ac30*/  @!P1 BRA `(.L_x_72) ;  /* 0x0000000000249947 */ /* 0x000fea0003800000 */
[----:B------:R-:W-:-:S06]  /*ac40*/  USHF.L.U32 UR4, UR7, 0x7, URZ ;  /* 0x0000000707047899 */ /* 0x000fcc000800063f */
[----:B------:R-:W-:-:S07]  /*ac50*/  IMAD.U32 R3, RZ, RZ, UR4 ;  /* 0x00000004ff037e24 */ /* 0x000fce000f8e00ff */
.L_x_73:
[----:B------:R-:W-:-:S05]  /*ac60*/  VIADD R3, R3, 0x80 ;  /* 0x0000008003037836 */ /* 0x000fca0000000000 */
[----:B------:R-:W-:-:S13]  /*ac70*/  ISETP.LT.AND P1, PT, R3, UR14, PT ;  /* 0x0000000e03007c0c */ /* 0x000fda000bf21270 */
[----:B------:R-:W-:Y:S05]  /*ac80*/  @!P1 BRA `(.L_x_72) ;  /* 0x0000000000109947 */ /* 0x000fea0003800000 */
[C---:B------:R-:W-:Y:S01]  /*ac90*/  ISETP.GT.AND P1, PT, R0.reuse, 0x1, PT ;  /* 0x000000010000780c */ /* 0x040fe20003f24270 */
[----:B------:R-:W-:Y:S01]  /*aca0*/  UIADD3 UR7, UR7, 0x1, URZ ;  /* 0x0000000107077890 */ /* 0x000fe2000fffe03f */
[----:B------:R-:W-:-:S11]  /*acb0*/  VIADD R0, R0, 0xffffffff ;  /* 0xffffffff00007836 */ /* 0x000fd60000000000 */
[----:B------:R-:W-:Y:S05]  /*acc0*/  @P1 BRA `(.L_x_73) ;  /* 0xfffffffc00e41947 */ /* 0x000fea000383ffff */
.L_x_72:
[----:B------:R-:W-:-:S13]  /*acd0*/  ISETP.NE.AND P1, PT, R0, RZ, PT ;  /* 0x000000ff0000720c */ /* 0x000fda0003f25270 */
[----:B------:R-:W-:Y:S05]  /*ace0*/  @!P1 BRA `(.L_x_71) ;  /* 0x0000001000ac9947 */ /* 0x000fea0003800000 */
[----:B------:R-:W-:-:S06]  /*acf0*/  UISETP.NE.AND UP0, UPT, UR22, 0x3, UPT ;  /* 0x000000031600788c */ /* 0x000fcc000bf05270 */
[----:B------:R-:W-:-:S13]  /*ad00*/  PLOP3.LUT P3, PT, PT, PT, UP0, 0x80, 0x0 ;  /* 0x000000000000781c */ /* 0x000fda0003f6f008 */
[----:B------:R-:W-:Y:S05]  /*ad10*/  @!P3 BRA `(.L_x_74) ;  /* 0x000000000004b947 */ /* 0x000fea0003800000 */
[----:B--23--:R-:W-:Y:S01]  /*ad20*/  BPT.TRAP 0x1 ;  /* 0x000000040000795c */ /* 0x00cfe20000300000 */
.L_x_74:
[----:B------:R-:W1:Y:S01]  /*ad30*/  S2UR UR5, SR_CgaCtaId ;  /* 0x00000000000579c3 */ /* 0x000e620000008800 */
[----:B------:R-:W-:Y:S01]  /*ad40*/  UMOV UR15, 0x400 ;  /* 0x00000400000f7882 */ /* 0x000fe20000000000 */
[----:B------:R-:W-:Y:S02]  /*ad50*/  SHF.L.U32 R3, R4, 0x1f, RZ ;  /* 0x0000001f04037819 */ /* 0x000fe400000006ff */
[----:B------:R-:W-:Y:S01]  /*ad60*/  LOP3.LUT P2, RZ, R2, 0xff, RZ, 0xc0, !PT ;  /* 0x000000ff02ff7812 */ /* 0x000fe2000784c0ff */
[----:B-1----:R-:W-:-:S04]  /*ad70*/  ULEA UR15, UR5, UR15, 0x18 ;  /* 0x0000000f050f7291 */ /* 0x002fc8000f8ec03f */
[----:B------:R-:W-:-:S09]  /*ad80*/  ULEA UR4, UR13, UR15, 0x3 ;  /* 0x0000000f0d047291 */ /* 0x000fd2000f8e183f */
[----:B------:R-:W1:Y:S02]  /*ad90*/  SYNCS.PHASECHK.TRANS64.TRYWAIT P1, [UR4+0x26880], R3 ;  /* 0x02688003ff0075a7 */ /* 0x000e640008020144 */
[----:B-1----:R-:W-:Y:S05]  /*ada0*/  @!P1 BRA `(.L_x_75) ;  /* 0x0000003800bc9947 */ /* 0x002fea0003800000 */
.L_x_153:
[----:B------:R-:W-:Y:S04]  /*adb0*/  BSSY B0, `(.L_x_76) ;  /* 0x0000003000007945 */ /* 0x000fe80003800000 */
[----:B------:R-:W-:Y:S05]  /*adc0*/  @!P0 BRA `(.L_x_77) ;  /* 0x0000000000048947 */ /* 0x000fea0003800000 */
[----:B------:R-:W-:-:S04]  /*add0*/  DEPBAR.LE SB0, 0x1 ;  /* 0x000080400000791a */ /* 0x000fc80000000000 */
.L_x_77:
[----:B--23--:R-:W-:Y:S05]  /*ade0*/  BSYNC B0 ;  /* 0x0000000000007941 */ /* 0x00cfea0003800000 */
.L_x_76:
[----:B------:R-:W-:Y:S05]  /*adf0*/  @P2 BRA `(.L_x_78) ;  /* 0x0000000000242947 */ /* 0x000fea0003800000 */
[----:B------:R-:W-:Y:S05]  /*ae00*/  @!P3 BRA `(.L_x_79) ;  /* 0x000000000004b947 */ /* 0x000fea0003800000 */
[----:B------:R-:W-:Y:S01]  /*ae10*/  BPT.TRAP 0x1 ;  /* 0x000000040000795c */ /* 0x000fe20000300000 */
.L_x_79:
[----:B------:R-:W-:Y:S02]  /*ae20*/  ULEA UR4, UR21, UR15, 0x3 ;  /* 0x0000000f15047291 */ /* 0x000fe4000f8e183f */
[----:B------:R-:W-:Y:S02]  /*ae30*/  UIADD3 UR21, UR21, 0x1, URZ ;  /* 0x0000000115157890 */ /* 0x000fe4000fffe03f */
[----:B------:R-:W-:Y:S02]  /*ae40*/  UIADD3 UR4, UR4, 0x26890, URZ ;  /* 0x0002689004047890 */ /* 0x000fe4000fffe03f */
[----:B------:R-:W-:Y:S02]  /*ae50*/  UISETP.NE.AND UP0, UPT, UR21, 0x2, UPT ;  /* 0x000000021500788c */ /* 0x000fe4000bf05270 */
[----:B------:R-:W-:Y:S02]  /*ae60*/  UPRMT UR4, UR5, 0x654, UR4 ;  /* 0x0000065405047896 */ /* 0x000fe40008000004 */
[----:B------:R-:W-:-:S07]  /*ae70*/  USEL UR21, UR21, URZ, UP0 ;  /* 0x0000003f15157287 */ /* 0x000fce0008000000 */
[----:B------:R-:W-:Y:S05]  /*ae80*/  SYNCS.ARRIVE.TRANS64.RED.A1T0 RZ, [UR4], RZ ;  /* 0x000000ffffff79a7 */ /* 0x000fea0008100404 */
.L_x_78:
[----:B------:R-:W-:Y:S04]  /*ae90*/  BSSY B0, `(.L_x_80) ;  /* 0x0000106000007945 */ /* 0x000fe80003800000 */
[----:B------:R-:W-:Y:S05]  /*aea0*/  @!P0 BRA `(.L_x_81) ;  /* 0x0000001000108947 */ /* 0x000fea0003800000 */
[----:B------:R-:W-:Y:S01]  /*aeb0*/  USHF.L.U32 UR58, UR7, 0x7, URZ ;  /* 0x00000007073a7899 */ /* 0x000fe2000800063f */
[----:B-1----:R-:W-:Y:S01]  /*aec0*/  MOV R2, UR14 ;  /* 0x0000000e00027c02 */ /* 0x002fe20008000f00 */
[----:B------:R-:W-:Y:S01]  /*aed0*/  UIADD3 UR4, UP0, UR30, 0x6f0, URZ ;  /* 0x000006f01e047890 */ /* 0x000fe2000ff1e03f */
[----:B------:R-:W-:Y:S01]  /*aee0*/  MOV R3, UR22 ;  /* 0x0000001600037c02 */ /* 0x000fe20008000f00 */
[----:B------:R-:W-:Y:S01]  /*aef0*/  UIADD3 UR18, UR58, 0x18, URZ ;  /* 0x000000183a127890 */ /* 0x000fe2000fffe03f */
[----:B------:R-:W-:Y:S01]  /*af00*/  MOV R12, UR45 ;  /* 0x0000002d000c7c02 */ /* 0x000fe20008000f00 */
[----:B------:R-:W-:Y:S01]  /*af10*/  UIMAD UR6, UR13, 0x6000, UR15 ;  /* 0x000060000d0678a4 */ /* 0x000fe2000f8e020f */
[----:B------:R-:W-:Y:S01]  /*af20*/  R2UR UR22, R3 ;  /* 0x00000000031672ca */ /* 0x000fe200000e0000 */
[----:B------:R-:W-:Y:S01]  /*af30*/  UIADD3.X UR5, URZ, UR31, URZ, UP0, !UPT ;  /* 0x0000001f3f057290 */ /* 0x000fe200087fe43f */
[----:B------:R-:W-:Y:S01]  /*af40*/  R2UR UR45, R12 ;  /* 0x000000000c2d72ca */ /* 0x000fe200000e0000 */
[----:B------:R-:W-:Y:S01]  /*af50*/  UIADD3 UR56, UR6, 0x1a000, URZ ;  /* 0x0001a00006387890 */ /* 0x000fe2000fffe03f */
[----:B------:R-:W-:Y:S01]  /*af60*/  MOV R5, UR21 ;  /* 0x0000001500057c02 */ /* 0x000fe20008000f00 */
[----:B------:R-:W-:Y:S01]  /*af70*/  UIADD3 UR32, UR6, 0x1a600, URZ ;  /* 0x0001a60006207890 */ /* 0x000fe2000fffe03f */
[----:B------:R-:W-:Y:S01]  /*af80*/  MOV R11, UR31 ;  /* 0x0000001f000b7c02 */ /* 0x000fe20008000f00 */
[----:B------:R-:W-:Y:S01]  /*af90*/  UIADD3 UR34, UR58, 0x8, URZ ;  /* 0x000000083a227890 */ /* 0x000fe2000fffe03f */
[----:B------:R-:W-:Y:S01]  /*afa0*/  R2UR UR21, R5 ;  /* 0x00000000051572ca */ /* 0x000fe200000e0000 */
[----:B------:R-:W-:Y:S01]  /*afb0*/  UMOV UR40, UR18 ;  /* 0x0000001200287c82 */ /* 0x000fe20008000000 */
[----:B------:R-:W-:Y:S01]  /*afc0*/  UIADD3 UR50, UR58, 0x10, URZ ;  /* 0x000000103a327890 */ /* 0x000fe2000fffe03f */
[----:B------:R-:W-:Y:S01]  /*afd0*/  MOV R13, UR40 ;  /* 0x00000028000d7c02 */ /* 0x000fe20008000f00 */
[----:B------:R-:W-:Y:S01]  /*afe0*/  UIADD3 UR48, UR6, 0x1ac00, URZ ;  /* 0x0001ac0006307890 */ /* 0x000fe2000fffe03f */
[----:B------:R-:W-:Y:S01]  /*aff0*/  MOV R6, UR22 ;  /* 0x0000001600067c02 */ /* 0x000fe20008000f00 */
[----:B------:R-:W-:Y:S01]  /*b000*/  UIADD3 UR16, UR6, 0x1b200, URZ ;  /* 0x0001b20006107890 */ /* 0x000fe2000fffe03f */
[----:B------:R-:W-:Y:S01]  /*b010*/  MOV R10, UR30 ;  /* 0x0000001e000a7c02 */ /* 0x000fe20008000f00 */
[----:B------:R-:W-:Y:S01]  /*b020*/  UIADD3 UR40, UR6, 0x1b800, URZ ;  /* 0x0001b80006287890 */ /* 0x000fe2000fffe03f */
[----:B------:R-:W-:Y:S01]  /*b030*/  MOV R19, UR50 ;  /* 0x0000003200137c02 */ /* 0x000fe20008000f00 */
[----:B------:R-:W-:Y:S01]  /*b040*/  UIADD3 UR42, UR58, 0x20, URZ ;  /* 0x000000203a2a7890 */ /* 0x000fe2000fffe03f */
[----:B------:R-:W-:Y:S01]  /*b050*/  R2UR UR22, R6 ;  /* 0x00000000061672ca */ /* 0x000fe200000e0000 */
[----:B------:R-:W-:Y:S01]  /*b060*/  UMOV UR33, 0x10 ;  /* 0x0000001000217882 */ /* 0x000fe20000000000 */
[----:B------:R-:W-:Y:S01]  /*b070*/  UMOV UR57, URZ ;  /* 0x0000003f00397c82 */ /* 0x000fe20008000000 */
[----:B------:R-:W-:Y:S01]  /*b080*/  MOV R16, UR33 ;  /* 0x0000002100107c02 */ /* 0x000fe20008000f00 */
[----:B------:R-:W-:Y:S01]  /*b090*/  UMOV UR35, UR59 ;  /* 0x0000003b00237c82 */ /* 0x000fe20008000000 */
[----:B------:R-:W-:Y:S01]  /*b0a0*/  UMOV UR36, UR60 ;  /* 0x0000003c00247c82 */ /* 0x000fe20008000000 */
[----:B------:R-:W-:Y:S01]  /*b0b0*/  UMOV UR33, UR57 ;  /* 0x0000003900217c82 */ /* 0x000fe20008000000 */
[----:B------:R-:W-:Y:S01]  /*b0c0*/  UMOV UR51, UR59 ;  /* 0x0000003b00337c82 */ /* 0x000fe20008000000 */
[----:B------:R-:W-:Y:S01]  /*b0d0*/  UMOV UR52, UR60 ;  /* 0x0000003c00347c82 */ /* 0x000fe20008000000 */
[----:B------:R-:W-:Y:S01]  /*b0e0*/  UTMAREDG.4D.ADD [UR56], [UR4] ;  /* 0x00000038040073b6 */ /* 0x000fe20008018000 */
[----:B------:R-:W-:Y:S01]  /*b0f0*/  UMOV UR49, UR57 ;  /* 0x0000003900317c82 */ /* 0x000fe20008000000 */
[----:B------:R-:W-:Y:S01]  /*b100*/  UMOV UR19, UR59 ;  /* 0x0000003b00137c82 */ /* 0x000fe20008000000 */
[----:B------:R-:W-:Y:S01]  /*b110*/  UMOV UR20, UR60 ;  /* 0x0000003c00147c82 */ /* 0x000fe20008000000 */
[----:B------:R-:W-:Y:S01]  /*b120*/  UMOV UR17, UR57 ;  /* 0x0000003900117c82 */ /* 0x000fe20008000000 */
[----:B------:R-:W-:Y:S01]  /*b130*/  UMOV UR43, UR59 ;  /* 0x0000003b002b7c82 */ /* 0x000fe20008000000 */
[----:B------:R-:W-:Y:S01]  /*b140*/  UMOV UR44, UR60 ;  /* 0x0000003c002c7c82 */ /* 0x000fe20008000000 */
[----:B------:R-:W-:Y:S01]  /*b150*/  UMOV UR41, UR57 ;  /* 0x0000003900297c82 */ /* 0x000fe20008000000 */
[----:B------:R1:W-:Y:S01]  /*b160*/  UTMAREDG.4D.ADD [UR32], [UR4] ;  /* 0x00000020040073b6 */ /* 0x0003e20008018000 */
[----:B------:R-:W-:Y:S01]  /*b170*/  UMOV UR14, UR42 ;  /* 0x0000002a000e7c82 */ /* 0x000fe20008000000 */
[----:B------:R-:W-:Y:S01]  /*b180*/  UIADD3 UR26, UR58, 0x30, URZ ;  /* 0x000000303a1a7890 */ /* 0x000fe2000fffe03f */
[----:B------:R-:W-:Y:S01]  /*b190*/  MOV R15, UR35 ;  /* 0x00000023000f7c02 */ /* 0x000fe20008000f00 */
[----:B------:R-:W-:Y:S01]  /*b1a0*/  UIADD3 UR24, UR6, 0x1c400, URZ ;  /* 0x0001c40006187890 */ /* 0x000fe2000fffe03f */
[----:B------:R-:W-:Y:S01]  /*b1b0*/  MOV R14, UR36 ;  /* 0x00000024000e7c02 */ /* 0x000fe20008000f00 */
[----:B------:R-:W-:Y:S01]  /*b1c0*/  UMOV UR25, 0x10 ;  /* 0x0000001000197882 */ /* 0x000fe20000000000 */
[----:B------:R-:W-:Y:S01]  /*b1d0*/  UMOV UR27, UR59 ;  /* 0x0000003b001b7c82 */ /* 0x000fe20008000000 */
[----:B------:R2:W-:Y:S01]  /*b1e0*/  UTMAREDG.4D.ADD [UR48], [UR4] ;  /* 0x00000030040073b6 */ /* 0x0005e20008018000 */
[----:B------:R-:W-:Y:S01]  /*b1f0*/  MOV R7, UR25 ;  /* 0x0000001900077c02 */ /* 0x000fe20008000f00 */
[----:B------:R-:W-:Y:S01]  /*b200*/  UMOV UR28, UR60 ;  /* 0x0000003c001c7c82 */ /* 0x000fe20008000000 */
[----:B------:R-:W-:Y:S01]  /*b210*/  UMOV UR25, UR57 ;  /* 0x0000003900197c82 */ /* 0x000fe20008000000 */
[----:B------:R-:W-:Y:S01]  /*b220*/  UMOV UR55, UR26 ;  /* 0x0000001a00377c82 */ /* 0x000fe20008000000 */
[----:B------:R-:W-:Y:S01]  /*b230*/  MOV R9, UR28 ;  /* 0x0000001c00097c02 */ /* 0x000fe20008000f00 */
[----:B------:R-:W-:Y:S01]  /*b240*/  UIADD3 UR8, UR6, 0x1a200, URZ ;  /* 0x0001a20006087890 */ /* 0x000fe2000fffe03f */
[----:B------:R-:W-:Y:S01]  /*b250*/  MOV R8, UR27 ;  /* 0x0000001b00087c02 */ /* 0x000fe20008000f00 */
[----:B------:R3:W-:Y:S01]  /*b260*/  UTMAREDG.4D.ADD [UR16], [UR4] ;  /* 0x00000010040073b6 */ /* 0x0007e20008018000 */
[----:B------:R-:W-:Y:S01]  /*b270*/  UMOV UR9, 0x10 ;  /* 0x0000001000097882 */ /* 0x000fe20000000000 */
[----:B------:R-:W-:Y:S01]  /*b280*/  UMOV UR11, UR59 ;  /* 0x0000003b000b7c82 */ /* 0x000fe20008000000 */
[----:B------:R-:W-:Y:S01]  /*b290*/  UMOV UR12, UR60 ;  /* 0x0000003c000c7c82 */ /* 0x000fe20008000000 */
[----:B-1----:R-:W-:Y:S01]  /*b2a0*/  UIADD3 UR34, UR58, 0x28, URZ ;  /* 0x000000283a227890 */ /* 0x002fe2000fffe03f */
[----:B------:R-:W-:Y:S01]  /*b2b0*/  MOV R5, UR21 ;  /* 0x0000001500057c02 */ /* 0x000fe20008000f00 */
[----:B------:R-:W-:Y:S01]  /*b2c0*/  UIADD3 UR32, UR6, 0x1be00, URZ ;  /* 0x0001be0006207890 */ /* 0x000fe2000fffe03f */
[----:B------:R-:W-:Y:S01]  /*b2d0*/  R2UR UR31, R11 ;  /* 0x000000000b1f72ca */ /* 0x000fe200000e0000 */
[----:B------:R1:W-:Y:S01]  /*b2e0*/  UTMAREDG.4D.ADD [UR40], [UR4] ;  /* 0x00000028040073b6 */ /* 0x0003e20008018000 */
[----:B------:R-:W-:Y:S01]  /*b2f0*/  UMOV UR10, UR58 ;  /* 0x0000003a000a7c82 */ /* 0x000fe20008000000 */
[----:B------:R-:W-:Y:S01]  /*b300*/  UIADD3 UR56, UR6, 0x1a400, URZ ;  /* 0x0001a40006387890 */ /* 0x000fe2000fffe03f */
[----:B------:R-:W-:Y:S01]  /*b310*/  R2UR UR21, R5 ;  /* 0x00000000051572ca */ /* 0x000fe200000e0000 */
[----:B------:R-:W-:Y:S01]  /*b320*/  UMOV UR61, UR34 ;  /* 0x00000022003d7c82 */ /* 0x000fe20008000000 */
[----:B--2---:R-:W-:Y:S01]  /*b330*/  UIADD3 UR50, UR58, 0x68, URZ ;  /* 0x000000683a327890 */ /* 0x004fe2000fffe03f */
[----:B------:R-:W-:Y:S01]  /*b340*/  MOV R5, UR22 ;  /* 0x0000001600057c02 */ /* 0x000fe20008000f00 */
[----:B------:R-:W-:Y:S01]  /*b350*/  UIADD3 UR48, UR6, 0x1ee00, URZ ;  /* 0x0001ee0006307890 */ /* 0x000fe2000fffe03f */
[----:B------:R2:W-:Y:S01]  /*b360*/  UTMAREDG.4D.ADD [UR32], [UR4] ;  /* 0x00000020040073b6 */ /* 0x0005e20008018000 */
[----:B------:R-:W-:-:S02]  /*b370*/  R2UR UR30, R10 ;  /* 0x000000000a1e72ca */ /* 0x000fc400000e0000 */
[----:B------:R-:W-:Y:S01]  /*b380*/  R2UR UR22, R5 ;  /* 0x00000000051672ca */ /* 0x000fe200000e0000 */
[----:B---3--:R-:W-:Y:S02]  /*b390*/  UIADD3 UR18, UR58, 0x48, URZ ;  /* 0x000000483a127890 */ /* 0x008fe4000fffe03f */
[----:B------:R-:W-:Y:S01]  /*b3a0*/  UIADD3 UR16, UR6, 0x1d600, URZ ;  /* 0x0001d60006107890 */ /* 0x000fe2000fffe03f */
[----:B------:R3:W-:Y:S01]  /*b3b0*/  UTMAREDG.4D.ADD [UR24], [UR4] ;  /* 0x00000018040073b6 */ /* 0x0007e20008018000 */
[----:B------:R-:W-:Y:S01]  /*b3c0*/  UMOV UR17, 0x10 ;  /* 0x0000001000117882 */ /* 0x000fe20000000000 */
[----:B------:R-:W-:Y:S01]  /*b3d0*/  UMOV UR37, UR50 ;  /* 0x0000003200257c82 */ /* 0x000fe20008000000 */
[----:B------:R-:W-:Y:S01]  /*b3e0*/  MOV R3, UR17 ;  /* 0x0000001100037c02 */ /* 0x000fe20008000f00 */
[----:B-1----:R-:W-:Y:S01]  /*b3f0*/  UIADD3 UR42, UR58, 0x38, URZ ;  /* 0x000000383a2a7890 */ /* 0x002fe2000fffe03f */
[----:B------:R-:W-:Y:S01]  /*b400*/  MOV R6, UR21 ;  /* 0x0000001500067c02 */ /* 0x000fe20008000f00 */
[----:B------:R-:W-:Y:S01]  /*b410*/  UIADD3 UR40, UR6, 0x1ca00, URZ ;  /* 0x0001ca0006287890 */ /* 0x000fe2000fffe03f */
[----:B------:R-:W-:Y:S01]  /*b420*/  UMOV UR17, UR57 ;  /* 0x0000003900117c82 */ /* 0x000fe20008000000 */
[----:B------:R-:W-:Y:S01]  /*b430*/  UMOV UR47, UR18 ;  /* 0x00000012002f7c82 */ /* 0x000fe20008000000 */
[----:B------:R-:W-:-:S02]  /*b440*/  UMOV UR57, 0x20 ;  /* 0x0000002000397882 */ /* 0x000fc40000000000 */
[----:B------:R-:W-:Y:S01]  /*b450*/  UMOV UR54, UR42 ;  /* 0x0000002a00367c82 */ /* 0x000fe20008000000 */
[----:B--2---:R-:W-:Y:S01]  /*b460*/  UIADD3 UR34, UR58, 0x40, URZ ;  /* 0x000000403a227890 */ /* 0x004fe2000fffe03f */
[----:B------:R-:W-:Y:S01]  /*b470*/  MOV R17, UR54 ;  /* 0x0000003600117c02 */ /* 0x000fe20008000f00 */
[----:B------:R-:W-:Y:S01]  /*b480*/  UIADD3 UR32, UR6, 0x1d000, URZ ;  /* 0x0001d00006207890 */ /* 0x000fe2000fffe03f */
[----:B------:R1:W-:Y:S01]  /*b490*/  UTMAREDG.4D.ADD [UR40], [UR4] ;  /* 0x00000028040073b6 */ /* 0x0003e20008018000 */
[----:B------:R-:W-:Y:S02]  /*b4a0*/  MOV R12, UR47 ;  /* 0x0000002f000c7c02 */ /* 0x000fe40008000f00 */
[----:B------:R-:W-:Y:S01]  /*b4b0*/  R2UR UR54, R17 ;  /* 0x00000000113672ca */ /* 0x000fe200000e0000 */
[----:B------:R-:W-:Y:S01]  /*b4c0*/  UMOV UR53, UR34 ;  /* 0x0000002200357c82 */ /* 0x000fe20008000000 */
[----:B---3--:R-:W-:Y:S01]  /*b4d0*/  UIADD3 UR26, UR58, 0x50, URZ ;  /* 0x000000503a1a7890 */ /* 0x008fe2000fffe03f */
[----:B------:R-:W-:Y:S01]  /*b4e0*/  MOV R18, UR53 ;  /* 0x0000003500127c02 */ /* 0x000fe20008000f00 */
[----:B------:R-:W-:Y:S01]  /*b4f0*/  UIADD3 UR24, UR6, 0x1dc00, URZ ;  /* 0x0001dc0006187890 */ /* 0x000fe2000fffe03f */
[----:B------:R2:W-:Y:S01]  /*b500*/  UTMAREDG.4D.ADD [UR32], [UR4] ;  /* 0x00000020040073b6 */ /* 0x0005e20008018000 */
[----:B------:R-:W-:-:S02]  /*b510*/  R2UR UR47, R12 ;  /* 0x000000000c2f72ca */ /* 0x000fc400000e0000 */
[----:B------:R-:W-:Y:S01]  /*b520*/  R2UR UR53, R18 ;  /* 0x00000000123572ca */ /* 0x000fe200000e0000 */
[----:B------:R-:W-:Y:S01]  /*b530*/  UMOV UR46, UR26 ;  /* 0x0000001a002e7c82 */ /* 0x000fe20008000000 */
[----:B------:R-:W-:Y:S01]  /*b540*/  R2UR UR21, R6 ;  /* 0x00000000061572ca */ /* 0x000fe200000e0000 */
[----:B------:R3:W-:Y:S01]  /*b550*/  UTMAREDG.4D.ADD [UR16], [UR4] ;  /* 0x00000010040073b6 */ /* 0x0007e20008018000 */
[----:B-1----:R-:W-:Y:S01]  /*b560*/  R2UR UR40, R13 ;  /* 0x000000000d2872ca */ /* 0x002fe200000e0000 */
[----:B------:R-:W-:Y:S01]  /*b570*/  UIADD3 UR42, UR58, 0x58, URZ ;  /* 0x000000583a2a7890 */ /* 0x000fe2000fffe03f */
[----:B------:R-:W-:Y:S01]  /*b580*/  MOV R13, UR46 ;  /* 0x0000002e000d7c02 */ /* 0x000fe20008000f00 */
[----:B------:R1:W-:Y:S03]  /*b590*/  UTMAREDG.4D.ADD [UR24], [UR4] ;  /* 0x00000018040073b6 */ /* 0x0003e60008018000 */
[----:B------:R-:W-:-:S02]  /*b5a0*/  R2UR UR46, R13 ;  /* 0x000000000d2e72ca */ /* 0x000fc400000e0000 */
[----:B--2---:R-:W-:Y:S01]  /*b5b0*/  R2UR UR35, R15 ;  /* 0x000000000f2372ca */ /* 0x004fe200000e0000 */
[----:B------:R-:W-:Y:S01]  /*b5c0*/  UMOV UR39, UR42 ;  /* 0x0000002a00277c82 */ /* 0x000fe20008000000 */
[----:B------:R-:W-:Y:S01]  /*b5d0*/  R2UR UR36, R14 ;  /* 0x000000000e2472ca */ /* 0x000fe200000e0000 */
[----:B------:R-:W-:Y:S01]  /*b5e0*/  UIADD3 UR32, UR6, 0x1a800, URZ ;  /* 0x0001a80006207890 */ /* 0x000fe2000fffe03f */
[----:B------:R-:W-:Y:S02]  /*b5f0*/  R2UR UR33, R16 ;  /* 0x00000000102172ca */ /* 0x000fe400000e0000 */
[----:B------:R-:W-:Y:S01]  /*b600*/  MOV R15, UR40 ;  /* 0x00000028000f7c02 */ /* 0x000fe20008000f00 */
[----:B------:R-:W-:Y:S01]  /*b610*/  UIADD3 UR40, UR6, 0x1e200, URZ ;  /* 0x0001e20006287890 */ /* 0x000fe2000fffe03f */
[----:B------:R-:W-:Y:S01]  /*b620*/  MOV R16, UR55 ;  /* 0x0000003700107c02 */ /* 0x000fe20008000f00 */
[----:B---3--:R-:W-:Y:S01]  /*b630*/  UIADD3 UR18, UR58, 0x78, URZ ;  /* 0x000000783a127890 */ /* 0x008fe2000fffe03f */
[----:B------:R-:W-:Y:S01]  /*b640*/  MOV R14, UR45 ;  /* 0x0000002d000e7c02 */ /* 0x000fe20008000f00 */
[----:B------:R-:W-:Y:S01]  /*b650*/  UIADD3 UR16, UR6, 0x1fa00, URZ ;  /* 0x0001fa0006107890 */ /* 0x000fe2000fffe03f */
[----:B------:R-:W-:-:S02]  /*b660*/  R2UR UR55, R16 ;  /* 0x00000000103772ca */ /* 0x000fc400000e0000 */
[----:B------:R-:W-:Y:S02]  /*b670*/  R2UR UR45, R14 ;  /* 0x000000000e2d72ca */ /* 0x000fe400000e0000 */
[----:B------:R2:W-:Y:S01]  /*b680*/  UTMAREDG.4D.ADD [UR40], [UR4] ;  /* 0x00000028040073b6 */ /* 0x0005e20008018000 */
[----:B-1----:R-:W-:Y:S02]  /*b690*/  UIADD3 UR26, UR58, 0x70, URZ ;  /* 0x000000703a1a7890 */ /* 0x002fe4000fffe03f */
[----:B------:R-:W-:Y:S01]  /*b6a0*/  UIADD3 UR24, UR6, 0x1f400, URZ ;  /* 0x0001f40006187890 */ /* 0x000fe2000fffe03f */
[----:B------:R-:W-:-:S04]  /*b6b0*/  UMOV UR23, UR18 ;  /* 0x0000001200177c82 */ /* 0x000fc80008000000 */
[----:B------:R-:W-:Y:S01]  /*b6c0*/  UMOV UR29, UR26 ;  /* 0x0000001a001d7c82 */ /* 0x000fe20008000000 */
[----:B--2---:R-:W-:Y:S02]  /*b6d0*/  UIADD3 UR40, UR6, 0x1e800, URZ ;  /* 0x0001e80006287890 */ /* 0x004fe4000fffe03f */
[----:B------:R-:W-:-:S07]  /*b6e0*/  UIADD3 UR42, UR58, 0x60, URZ ;  /* 0x000000603a2a7890 */ /* 0x000fce000fffe03f */
[----:B------:R-:W-:Y:S02]  /*b6f0*/  UMOV UR38, UR42 ;  /* 0x0000002a00267c82 */ /* 0x000fe40008000000 */
[----:B------:R1:W-:Y:S01]  /*b700*/  UTMAREDG.4D.ADD [UR40], [UR4] ;  /* 0x00000028040073b6 */ /* 0x0003e20008018000 */
[----:B------:R2:W-:Y:S01]  /*b710*/  UTMAREDG.4D.ADD [UR48], [UR4] ;  /* 0x00000030040073b6 */ /* 0x0005e20008018000 */
[----:B------:R3:W-:Y:S01]  /*b720*/  UTMAREDG.4D.ADD [UR24], [UR4] ;  /* 0x00000018040073b6 */ /* 0x0007e20008018000 */
[----:B-1----:R-:W-:Y:S01]  /*b730*/  R2UR UR40, R15 ;  /* 0x000000000f2872ca */ /* 0x002fe200000e0000 */
[----:B------:R-:W-:Y:S01]  /*b740*/  UMOV UR41, 0x10 ;  /* 0x0000001000297882 */ /* 0x000fe20000000000 */
[----:B------:R-:W-:Y:S01]  /*b750*/  UMOV UR42, UR29 ;  /* 0x0000001d002a7c82 */ /* 0x000fe20008000000 */
[----:B------:R1:W-:Y:S01]  /*b760*/  UTMAREDG.4D.ADD [UR16], [UR4] ;  /* 0x00000010040073b6 */ /* 0x0003e20008018000 */
[----:B--2---:R-:W-:Y:S01]  /*b770*/  R2UR UR50, R19 ;  /* 0x00000000133272ca */ /* 0x004fe200000e0000 */
[----:B------:R-:W-:Y:S01]  /*b780*/  UIADD3 UR48, UR58, 0x8, URZ ;  /* 0x000000083a307890 */ /* 0x000fe2000fffe03f */
[----:B------:R-:W-:Y:S01]  /*b790*/  UMOV UR49, 0x20 ;  /* 0x0000002000317882 */ /* 0x000fe20000000000 */
[----:B------:R2:W-:Y:S01]  /*b7a0*/  UTMAREDG.4D.ADD [UR8], [UR4] ;  /* 0x00000008040073b6 */ /* 0x0005e20008018000 */
[----:B---3--:R-:W-:Y:S01]  /*b7b0*/  R2UR UR28, R9 ;  /* 0x00000000091c72ca */ /* 0x008fe200000e0000 */
[----:B------:R-:W-:Y:S01]  /*b7c0*/  UIADD3 UR24, UR6, 0x1ae00, URZ ;  /* 0x0001ae0006187890 */ /* 0x000fe2000fffe03f */
[----:B------:R-:W-:-:S02]  /*b7d0*/  R2UR UR27, R8 ;  /* 0x00000000081b72ca */ /* 0x000fc400000e0000 */
[----:B------:R-:W-:Y:S01]  /*b7e0*/  UMOV UR34, UR48 ;  /* 0x0000003000227c82 */ /* 0x000fe20008000000 */
[----:B------:R-:W-:-:S04]  /*b7f0*/  R2UR UR25, R7 ;  /* 0x00000000071972ca */ /* 0x000fc800000e0000 */
[----:B------:R-:W-:Y:S01]  /*b800*/  UMOV UR26, UR50 ;  /* 0x00000032001a7c82 */ /* 0x000fe20008000000 */
[----:B------:R3:W-:Y:S01]  /*b810*/  UTMAREDG.4D.ADD [UR32], [UR4] ;  /* 0x00000020040073b6 */ /* 0x0007e20008018000 */
[----:B------:R-:W-:Y:S01]  /*b820*/  MOV R7, UR20 ;  /* 0x0000001400077c02 */ /* 0x000fe20008000f00 */
[----:B-1----:R-:W-:Y:S01]  /*b830*/  UIADD3 UR16, UR6, 0x1b400, URZ ;  /* 0x0001b40006107890 */ /* 0x002fe2000fffe03f */
[----:B------:R-:W-:Y:S01]  /*b840*/  R2UR UR17, R3 ;  /* 0x00000000031172ca */ /* 0x000fe200000e0000 */
[----:B------:R-:W-:Y:S01]  /*b850*/  UMOV UR18, UR40 ;  /* 0x0000002800127c82 */ /* 0x000fe20008000000 */
[----:B------:R-:W-:Y:S02]  /*b860*/  MOV R3, UR23 ;  /* 0x0000001700037c02 */ /* 0x000fe40008000f00 */
[----:B------:R-:W-:Y:S02]  /*b870*/  MOV R8, UR19 ;  /* 0x0000001300087c02 */ /* 0x000fe40008000f00 */
[----:B------:R-:W-:Y:S01]  /*b880*/  R2UR UR23, R3 ;  /* 0x00000000031772ca */ /* 0x000fe200000e0000 */
[----:B--2---:R-:W-:Y:S01]  /*b890*/  UIADD3 UR8, UR6, 0x1ba00, URZ ;  /* 0x0001ba0006087890 */ /* 0x004fe2000fffe03f */
[----:B------:R1:W-:Y:S01]  /*b8a0*/  UTMAREDG.4D.ADD [UR24], [UR4] ;  /* 0x00000018040073b6 */ /* 0x0003e20008018000 */
[----:B------:R-:W-:-:S04]  /*b8b0*/  UMOV UR10, UR14 ;  /* 0x0000000e000a7c82 */ /* 0x000fc80008000000 */
[----:B------:R2:W-:Y:S01]  /*b8c0*/  UTMAREDG.4D.ADD [UR16], [UR4] ;  /* 0x00000010040073b6 */ /* 0x0005e20008018000 */
[----:B---3--:R-:W-:Y:S01]  /*b8d0*/  UIADD3 UR32, UR6, 0x1e400, URZ ;  /* 0x0001e40006207890 */ /* 0x008fe2000fffe03f */
[----:B------:R-:W-:Y:S01]  /*b8e0*/  UMOV UR33, 0x10 ;  /* 0x0000001000217882 */ /* 0x000fe20000000000 */
[----:B------:R-:W-:Y:S01]  /*b8f0*/  UMOV UR35, UR59 ;  /* 0x0000003b00237c82 */ /* 0x000fe20008000000 */
[----:B------:R-:W-:Y:S01]  /*b900*/  UMOV UR36, UR60 ;  /* 0x0000003c00247c82 */ /* 0x000fe20008000000 */
[----:B------:R-:W-:Y:S01]  /*b910*/  UMOV UR34, UR39 ;  /* 0x0000002700227c82 */ /* 0x000fe20008000000 */
[----:B------:R3:W-:Y:S01]  /*b920*/  UTMAREDG.4D.ADD [UR8], [UR4] ;  /* 0x00000008040073b6 */ /* 0x0007e20008018000 */
[----:B-1----:R-:W-:Y:S01]  /*b930*/  UIADD3 UR24, UR6, 0x1c000, URZ ;  /* 0x0001c00006187890 */ /* 0x002fe2000fffe03f */
[----:B------:R-:W-:Y:S01]  /*b940*/  UMOV UR25, 0x10 ;  /* 0x0000001000197882 */ /* 0x000fe20000000000 */
[----:B------:R-:W-:Y:S01]  /*b950*/  UMOV UR27, UR59 ;  /* 0x0000003b001b7c82 */ /* 0x000fe20008000000 */
[----:B------:R-:W-:Y:S01]  /*b960*/  UMOV UR28, UR60 ;  /* 0x0000003c001c7c82 */ /* 0x000fe20008000000 */
[----:B------:R-:W-:Y:S01]  /*b970*/  UMOV UR26, UR61 ;  /* 0x0000003d001a7c82 */ /* 0x000fe20008000000 */
[----:B--2---:R-:W-:-:S04]  /*b980*/  UIADD3 UR16, UR6, 0x1c600, URZ ;  /* 0x0001c60006107890 */ /* 0x004fc8000fffe03f */
[----:B------:R1:W-:Y:S01]  /*b990*/  UTMAREDG.4D.ADD [UR24], [UR4] ;  /* 0x00000018040073b6 */ /* 0x0003e20008018000 */
[----:B------:R-:W-:Y:S01]  /*b9a0*/  UMOV UR17, 0x10 ;  /* 0x0000001000117882 */ /* 0x000fe20000000000 */
[----:B------:R-:W-:Y:S01]  /*b9b0*/  UMOV UR18, UR55 ;  /* 0x0000003700127c82 */ /* 0x000fe20008000000 */
[----:B------:R-:W-:Y:S01]  /*b9c0*/  MOV R9, UR17 ;  /* 0x0000001100097c02 */ /* 0x000fe20008000f00 */
[----:B---3--:R-:W-:Y:S01]  /*b9d0*/  UIADD3 UR8, UR6, 0x1cc00, URZ ;  /* 0x0001cc0006087890 */ /* 0x008fe2000fffe03f */
[----:B------:R2:W-:Y:S01]  /*b9e0*/  UTMAREDG.4D.ADD [UR16], [UR4] ;  /* 0x00000010040073b6 */ /* 0x0005e20008018000 */
[----:B------:R-:W-:-:S07]  /*b9f0*/  UMOV UR10, UR54 ;  /* 0x00000036000a7c82 */ /* 0x000fce0008000000 */
[----:B------:R3:W-:Y:S01]  /*ba00*/  UTMAREDG.4D.ADD [UR8], [UR4] ;  /* 0x00000008040073b6 */ /* 0x0007e20008018000 */
[----:B-1----:R-:W-:Y:S01]  /*ba10*/  UIADD3 UR24, UR6, 0x1d200, URZ ;  /* 0x0001d20006187890 */ /* 0x002fe2000fffe03f */
[----:B------:R-:W-:Y:S01]  /*ba20*/  UMOV UR26, UR53 ;  /* 0x00000035001a7c82 */ /* 0x000fe20008000000 */
[----:B--2---:R-:W-:-:S07]  /*ba30*/  UIADD3 UR16, UR6, 0x1d800, URZ ;  /* 0x0001d80006107890 */ /* 0x004fce000fffe03f */
[----:B------:R1:W-:Y:S01]  /*ba40*/  UTMAREDG.4D.ADD [UR24], [UR4] ;  /* 0x00000018040073b6 */ /* 0x0003e20008018000 */
[----:B------:R-:W-:Y:S01]  /*ba50*/  UMOV UR18, UR47 ;  /* 0x0000002f00127c82 */ /* 0x000fe20008000000 */
[----:B---3--:R-:W-:Y:S01]  /*ba60*/  UIADD3 UR8, UR6, 0x1de00, URZ ;  /* 0x0001de0006087890 */ /* 0x008fe2000fffe03f */
[----:B------:R2:W-:Y:S01]  /*ba70*/  UTMAREDG.4D.ADD [UR16], [UR4] ;  /* 0x00000010040073b6 */ /* 0x0005e20008018000 */
[----:B------:R-:W-:-:S07]  /*ba80*/  UMOV UR10, UR46 ;  /* 0x0000002e000a7c82 */ /* 0x000fce0008000000 */
[----:B------:R3:W-:Y:S01]  /*ba90*/  UTMAREDG.4D.ADD [UR8], [UR4] ;  /* 0x00000008040073b6 */ /* 0x0007e20008018000 */
[----:B-1----:R-:W-:Y:S01]  /*baa0*/  UIADD3 UR24, UR6, 0x1f000, URZ ;  /* 0x0001f00006187890 */ /* 0x002fe2000fffe03f */
[----:B------:R-:W-:Y:S01]  /*bab0*/  UMOV UR26, UR37 ;  /* 0x00000025001a7c82 */ /* 0x000fe20008000000 */
[----:B------:R1:W-:Y:S01]  /*bac0*/  UTMAREDG.4D.ADD [UR32], [UR4] ;  /* 0x00000020040073b6 */ /* 0x0003e20008018000 */
[----:B--2---:R-:W-:Y:S01]  /*bad0*/  UIADD3 UR16, UR6, 0x1ea00, URZ ;  /* 0x0001ea0006107890 */ /* 0x004fe2000fffe03f */
[----:B------:R-:W-:Y:S01]  /*bae0*/  UMOV UR18, UR38 ;  /* 0x0000002600127c82 */ /* 0x000fe20008000000 */
[----:B---3--:R-:W-:-:S07]  /*baf0*/  UIADD3 UR8, UR6, 0x1aa00, URZ ;  /* 0x0001aa0006087890 */ /* 0x008fce000fffe03f */
[----:B------:R2:W-:Y:S01]  /*bb00*/  UTMAREDG.4D.ADD [UR16], [UR4] ;  /* 0x00000010040073b6 */ /* 0x0005e20008018000 */
[----:B------:R-:W-:Y:S01]  /*bb10*/  UMOV UR10, UR48 ;  /* 0x00000030000a7c82 */ /* 0x000fe20008000000 */
[----:B------:R-:W-:Y:S01]  /*bb20*/  UIADD3 UR48, UR6, 0x1b000, URZ ;  /* 0x0001b00006307890 */ /* 0x000fe2000fffe03f */
[----:B------:R-:W-:Y:S01]  /*bb30*/  UMOV UR9, 0x20 ;  /* 0x0000002000097882 */ /* 0x000fe20000000000 */
[----:B-1----:R-:W-:Y:S01]  /*bb40*/  UMOV UR34, UR40 ;  /* 0x0000002800227c82 */ /* 0x002fe20008000000 */
[----:B------:R-:W-:Y:S01]  /*bb50*/  UIADD3 UR40, UR6, 0x1f600, URZ ;  /* 0x0001f60006287890 */ /* 0x000fe2000fffe03f */
[----:B------:R1:W-:Y:S01]  /*bb60*/  UTMAREDG.4D.ADD [UR24], [UR4] ;  /* 0x00000018040073b6 */ /* 0x0003e20008018000 */
[----:B------:R-:W-:Y:S01]  /*bb70*/  UIADD3 UR32, UR6, 0x1b600, URZ ;  /* 0x0001b60006207890 */ /* 0x000fe2000fffe03f */
[----:B------:R-:W-:-:S06]  /*bb80*/  UMOV UR33, 0x20 ;  /* 0x0000002000217882 */ /* 0x000fcc0000000000 */
[----:B------:R3:W-:Y:S01]  /*bb90*/  UTMAREDG.4D.ADD [UR40], [UR4] ;  /* 0x00000028040073b6 */ /* 0x0007e20008018000 */
[----:B--2---:R-:W-:Y:S01]  /*bba0*/  R2UR UR20, R7 ;  /* 0x00000000071472ca */ /* 0x004fe200000e0000 */
[----:B------:R-:W-:Y:S01]  /*bbb0*/  UIADD3 UR16, UR6, 0x1fc00, URZ ;  /* 0x0001fc0006107890 */ /* 0x000fe2000fffe03f */
[----:B------:R-:W-:Y:S01]  /*bbc0*/  R2UR UR19, R8 ;  /* 0x00000000081372ca */ /* 0x000fe200000e0000 */
[----:B------:R-:W-:Y:S01]  /*bbd0*/  UMOV UR18, UR23 ;  /* 0x0000001700127c82 */ /* 0x000fe20008000000 */
[----:B------:R-:W-:Y:S01]  /*bbe0*/  R2UR UR17, R9 ;  /* 0x00000000091172ca */ /* 0x000fe200000e0000 */
[----:B-1----:R-:W-:Y:S01]  /*bbf0*/  UIADD3 UR24, UR6, 0x1bc00, URZ ;  /* 0x0001bc0006187890 */ /* 0x002fe2000fffe03f */
[----:B------:R-:W-:Y:S01]  /*bc00*/  UMOV UR25, 0x20 ;  /* 0x0000002000197882 */ /* 0x000fe20000000000 */
[----:B------:R-:W-:Y:S01]  /*bc10*/  UMOV UR26, UR14 ;  /* 0x0000000e001a7c82 */ /* 0x000fe20008000000 */
[----:B------:R-:W-:-:S09]  /*bc20*/  R2UR UR14, R2 ;  /* 0x00000000020e72ca */ /* 0x000fd200000e0000 */
[----:B------:R1:W-:Y:S01]  /*bc30*/  UTMAREDG.4D.ADD [UR16], [UR4] ;  /* 0x00000010040073b6 */ /* 0x0003e20008018000 */
[----:B---3--:R-:W-:Y:S01]  /*bc40*/  UIADD3 UR40, UR6, 0x1c800, URZ ;  /* 0x0001c80006287890 */ /* 0x008fe2000fffe03f */
[----:B------:R-:W-:Y:S01]  /*bc50*/  UMOV UR41, 0x20 ;  /* 0x0000002000297882 */ /* 0x000fe20000000000 */
[----:B------:R-:W-:Y:S01]  /*bc60*/  UMOV UR42, UR55 ;  /* 0x00000037002a7c82 */ /* 0x000fe20008000000 */
[----:B------:R-:W-:Y:S01]  /*bc70*/  UTMAREDG.4D.ADD [UR56], [UR4] ;  /* 0x00000038040073b6 */ /* 0x000fe20008018000 */
[----:B------:R2:W-:Y:S01]  /*bc80*/  UTMAREDG.4D.ADD [UR8], [UR4] ;  /* 0x00000008040073b6 */ /* 0x0005e20008018000 */
[----:B-1----:R-:W-:Y:S01]  /*bc90*/  UIADD3 UR16, UR6, 0x1c200, URZ ;  /* 0x0001c20006107890 */ /* 0x002fe2000fffe03f */
[----:B------:R-:W-:Y:S01]  /*bca0*/  UMOV UR17, 0x20 ;  /* 0x0000002000117882 */ /* 0x000fe20000000000 */
[----:B------:R-:W-:Y:S01]  /*bcb0*/  UMOV UR19, UR59 ;  /* 0x0000003b00137c82 */ /* 0x000fe20008000000 */
[----:B------:R-:W-:Y:S01]  /*bcc0*/  UTMAREDG.4D.ADD [UR48], [UR4] ;  /* 0x00000030040073b6 */ /* 0x000fe20008018000 */
[----:B------:R-:W-:Y:S01]  /*bcd0*/  UMOV UR20, UR60 ;  /* 0x0000003c00147c82 */ /* 0x000fe20008000000 */
[----:B------:R-:W-:Y:S01]  /*bce0*/  UMOV UR18, UR61 ;  /* 0x0000003d00127c82 */ /* 0x000fe20008000000 */
[----:B------:R1:W-:Y:S01]  /*bcf0*/  UTMAREDG.4D.ADD [UR32], [UR4] ;  /* 0x00000020040073b6 */ /* 0x0003e20008018000 */
[----:B--2---:R-:W-:Y:S01]  /*bd00*/  UIADD3 UR8, UR6, 0x1ce00, URZ ;  /* 0x0001ce0006087890 */ /* 0x004fe2000fffe03f */
[----:B------:R-:W-:Y:S01]  /*bd10*/  UMOV UR10, UR54 ;  /* 0x00000036000a7c82 */ /* 0x000fe20008000000 */
[----:B------:R2:W-:Y:S01]  /*bd20*/  UTMAREDG.4D.ADD [UR24], [UR4] ;  /* 0x00000018040073b6 */ /* 0x0005e20008018000 */
[----:B------:R3:W-:Y:S01]  /*bd30*/  UTMAREDG.4D.ADD [UR16], [UR4] ;  /* 0x00000010040073b6 */ /* 0x0007e20008018000 */
[----:B-1----:R-:W-:Y:S01]  /*bd40*/  UIADD3 UR32, UR6, 0x1d400, URZ ;  /* 0x0001d40006207890 */ /* 0x002fe2000fffe03f */
[----:B------:R-:W-:Y:S01]  /*bd50*/  UMOV UR34, UR53 ;  /* 0x0000003500227c82 */ /* 0x000fe20008000000 */
[----:B------:R-:W-:Y:S01]  /*bd60*/  UTMAREDG.4D.ADD [UR40], [UR4] ;  /* 0x00000028040073b6 */ /* 0x000fe20008018000 */
[----:B--2---:R-:W-:Y:S01]  /*bd70*/  UIADD3 UR24, UR6, 0x1da00, URZ ;  /* 0x0001da0006187890 */ /* 0x004fe2000fffe03f */
[----:B------:R-:W-:Y:S01]  /*bd80*/  UMOV UR26, UR47 ;  /* 0x0000002f001a7c82 */ /* 0x000fe20008000000 */
[----:B------:R1:W-:Y:S01]  /*bd90*/  UTMAREDG.4D.ADD [UR8], [UR4] ;  /* 0x00000008040073b6 */ /* 0x0003e20008018000 */
[----:B---3--:R-:W-:Y:S01]  /*bda0*/  UIADD3 UR16, UR6, 0x1e000, URZ ;  /* 0x0001e00006107890 */ /* 0x008fe2000fffe03f */
[----:B------:R-:W-:-:S02]  /*bdb0*/  UMOV UR18, UR46 ;  /* 0x0000002e00127c82 */ /* 0x000fc40008000000 */
[----:B------:R-:W-:Y:S03]  /*bdc0*/  UTMAREDG.4D.ADD [UR32], [UR4] ;  /* 0x00000020040073b6 */ /* 0x000fe60008018000 */
[----:B------:R2:W-:Y:S01]  /*bdd0*/  UTMAREDG.4D.ADD [UR24], [UR4] ;  /* 0x00000018040073b6 */ /* 0x0005e20008018000 */
[----:B-1----:R-:W-:Y:S01]  /*bde0*/  UIADD3 UR8, UR6, 0x1e600, URZ ;  /* 0x0001e60006087890 */ /* 0x002fe2000fffe03f */
[----:B------:R-:W-:Y:S01]  /*bdf0*/  UMOV UR10, UR39 ;  /* 0x00000027000a7c82 */ /* 0x000fe20008000000 */
[----:B------:R1:W-:Y:S07]  /*be00*/  UTMAREDG.4D.ADD [UR16], [UR4] ;  /* 0x00000010040073b6 */ /* 0x0003ee0008018000 */
[----:B------:R3:W-:Y:S01]  /*be10*/  UTMAREDG.4D.ADD [UR8], [UR4] ;  /* 0x00000008040073b6 */ /* 0x0007e20008018000 */
[----:B--2---:R-:W-:Y:S01]  /*be20*/  UIADD3 UR24, UR6, 0x1ec00, URZ ;  /* 0x0001ec0006187890 */ /* 0x004fe2000fffe03f */
[----:B------:R-:W-:Y:S01]  /*be30*/  UMOV UR26, UR38 ;  /* 0x00000026001a7c82 */ /* 0x000fe20008000000 */
[----:B-1----:R-:W-:-:S07]  /*be40*/  UIADD3 UR16, UR6, 0x1f800, URZ ;  /* 0x0001f80006107890 */ /* 0x002fce000fffe03f */
[----:B------:R-:W-:Y:S01]  /*be50*/  UTMAREDG.4D.ADD [UR24], [UR4] ;  /* 0x00000018040073b6 */ /* 0x000fe20008018000 */
[----:B------:R-:W-:Y:S01]  /*be60*/  UMOV UR18, UR29 ;  /* 0x0000001d00127c82 */ /* 0x000fe20008000000 */
[----:B---3--:R-:W-:Y:S01]  /*be70*/  UIADD3 UR8, UR6, 0x1f200, URZ ;  /* 0x0001f20006087890 */ /* 0x008fe2000fffe03f */
[----:B------:R-:W-:-:S08]  /*be80*/  UMOV UR10, UR37 ;  /* 0x00000025000a7c82 */ /* 0x000fd00008000000 */
[----:B------:R1:W-:Y:S01]  /*be90*/  UTMAREDG.4D.ADD [UR8], [UR4] ;  /* 0x00000008040073b6 */ /* 0x0003e20008018000 */
[----:B------:R2:W-:Y:S01]  /*bea0*/  UTMAREDG.4D.ADD [UR16], [UR4] ;  /* 0x00000010040073b6 */ /* 0x0005e20008018000 */
[----:B-1----:R-:W-:Y:S01]  /*beb0*/  UIADD3 UR8, UR6, 0x1fe00, URZ ;  /* 0x0001fe0006087890 */ /* 0x002fe2000fffe03f */
[----:B------:R-:W-:-:S08]  /*bec0*/  UMOV UR10, UR23 ;  /* 0x00000017000a7c82 */ /* 0x000fd00008000000 */
[----:B------:R2:W-:Y:S02]  /*bed0*/  UTMAREDG.4D.ADD [UR8], [UR4] ;  /* 0x00000008040073b6 */ /* 0x0005e40008018000 */
[----:B--2---:R0:W-:Y:S02]  /*bee0*/  UTMACMDFLUSH ;  /* 0x00000000000079b7 */ /* 0x0041e40000000000 */
.L_x_81:
[----:B------:R-:W-:Y:S05]  /*bef0*/  BSYNC B0 ;  /* 0x0000000000007941 */ /* 0x000fea0003800000 */
.L_x_80:
[----:B------:R-:W-:Y:S01]  /*bf00*/  UIADD3 UR13, UR13, 0x1, URZ ;  /* 0x000000010d0d7890 */ /* 0x000fe2000fffe03f */
[C---:B------:R-:W-:Y:S01]  /*bf10*/  ISETP.GT.AND P1, PT, R0.reuse, 0x1, PT ;  /* 0x000000010000780c */ /* 0x040fe20003f24270 */
[----:B------:R-:W-:Y:S01]  /*bf20*/  UIADD3 UR7, UR7, 0x1, URZ ;  /* 0x0000000107077890 */ /* 0x000fe2000fffe03f */
[----:B------:R-:W-:Y:S01]  /*bf30*/  VIADD R0, R0, 0xffffffff ;  /* 0xffffffff00007836 */ /* 0x000fe20000000000 */
[----:B------:R-:W-:Y:S01]  /*bf40*/  UISETP.NE.AND UP0, UPT, UR13, 0x2, UPT ;  /* 0x000000020d00788c */ /* 0x000fe2000bf05270 */
[----:B-1----:R-:W-:-:S03]  /*bf50*/  PRMT R2, RZ, 0x7610, R2 ;  /* 0x00007610ff027816 */ /* 0x002fc60000000002 */
[----:B------:R-:W-:Y:S02]  /*bf60*/  USEL UR4, URZ, 0x1, UP0 ;  /* 0x000000013f047887 */ /* 0x000fe40008000000 */
[----:B------:R-:W-:-:S04]  /*bf70*/  USEL UR13, UR13, URZ, UP0 ;  /* 0x0000003f0d0d7287 */ /* 0x000fc80008000000 */
[----:B------:R-:W-:Y:S01]  /*bf80*/  LOP3.LUT R4, R4, UR4, RZ, 0x3c, !PT ;  /* 0x0000000404047c12 */ /* 0x000fe2000f8e3cff */
[----:B------:R-:W-:Y:S07]  /*bf90*/  @P1 BRA `(.L_x_82) ;  /* 0xffffffec00201947 */ /* 0x000fee000383ffff */
.L_x_71:
[----:B------:R-:W-:Y:S04]  /*bfa0*/  BSSY B0, `(.L_x_83) ;  /* 0x0000003000007945 */ /* 0x000fe80003800000 */
[----:B------:R-:W-:Y:S05]  /*bfb0*/  @!P0 BRA `(.L_x_84) ;  /* 0x0000000000048947 */ /* 0x000fea0003800000 */
[----:B------:R-:W-:-:S04]  /*bfc0*/  DEPBAR.LE SB0, 0x0 ;  /* 0x000080000000791a */ /* 0x000fc80000000000 */
.L_x_84:
[----:B--23--:R-:W-:Y:S05]  /*bfd0*/  BSYNC B0 ;  /* 0x0000000000007941 */ /* 0x00cfea0003800000 */
.L_x_83:
[----:B------:R-:W-:-:S04]  /*bfe0*/  ULOP3.LUT UR45, UR45, 0x1, URZ, 0xfc, !UPT ;  /* 0x000000012d2d7892 */ /* 0x000fc8000f8efc3f */
[----:B------:R-:W-:-:S06]  /*bff0*/  UISETP.NE.AND UP0, UPT, UR45, 0x3, UPT ;  /* 0x000000032d00788c */ /* 0x000fcc000bf05270 */
[----:B------:R-:W-:-:S13]  /*c000*/  PLOP3.LUT P0, PT, PT, PT, UP0, 0x80, 0x0 ;  /* 0x000000000000781c */ /* 0x000fda0003f0f008 */
[----:B------:R-:W-:Y:S05]  /*c010*/  @!P0 BRA `(.L_x_85) ;  /* 0x0000000000048947 */ /* 0x000fea0003800000 */
[----:B------:R-:W-:Y:S01]  /*c020*/  BPT.TRAP 0x1 ;  /* 0x000000040000795c */ /* 0x000fe20000300000 */
.L_x_85:
[----:B------:R-:W1:Y:S01]  /*c030*/  S2UR UR5, SR_CgaCtaId ;  /* 0x00000000000579c3 */ /* 0x000e620000008800 */
[----:B------:R-:W-:Y:S02]  /*c040*/  UMOV UR4, 0x400 ;  /* 0x0000040000047882 */ /* 0x000fe40000000000 */
[----:B-1----:R-:W-:-:S04]  /*c050*/  ULEA UR4, UR5, UR4, 0x18 ;  /* 0x0000000405047291 */ /* 0x002fc8000f8ec03f */
[----:B------:R-:W-:-:S04]  /*c060*/  ULEA UR21, UR21, UR4, 0x3 ;  /* 0x0000000415157291 */ /* 0x000fc8000f8e183f */
[----:B------:R-:W-:-:S04]  /*c070*/  UIADD3 UR21, UR21, 0x26890, URZ ;  /* 0x0002689015157890 */ /* 0x000fc8000fffe03f */
[----:B------:R-:W-:-:S09]  /*c080*/  UPRMT UR21, UR5, 0x654, UR21 ;  /* 0x0000065405157896 */ /* 0x000fd20008000015 */
[----:B------:R-:W-:Y:S01]  /*c090*/  SYNCS.ARRIVE.TRANS64.RED.A1T0 RZ, [UR21], RZ ;  /* 0x000000ffffff79a7 */ /* 0x000fe20008100415 */
[----:B------:R-:W-:Y:S05]  /*c0a0*/  EXIT ;  /* 0x000000000000794d */ /* 0x000fea0003800000 */
.L_x_70:
[----:B------:R-:W1:Y:S01]  /*c0b0*/  LDC R3, c[0x0][0x288] ;  /* 0x0000a200ff037b82 */ /* 0x000e620000000800 */
[----:B------:R-:W-:Y:S01]  /*c0c0*/  ELECT P3, URZ, PT ;  /* 0x00000000003f782f */ /* 0x000fe20003860000 */
[----:B------:R-:W-:-:S06]  /*c0d0*/  IMAD.MOV.U32 R5, RZ, RZ, RZ ;  /* 0x000000ffff057224 */ /* 0x000fcc00078e00ff */
[----:B------:R-:W2:Y:S08]  /*c0e0*/  S2UR UR11, SR_CTAID.X ;  /* 0x00000000000b79c3 */ /* 0x000eb00000002500 */
[----:B------:R-:W3:Y:S01]  /*c0f0*/  S2UR UR36, SR_CTAID.Y ;  /* 0x00000000002479c3 */ /* 0x000ee20000002600 */
[----:B-1----:R-:W-:-:S07]  /*c100*/  ISETP.GE.AND P0, PT, R3, 0x80, PT ;  /* 0x000000800300780c */ /* 0x002fce0003f06270 */
[----:B------:R-:W1:Y:S01]  /*c110*/  S2UR UR37, SR_CTAID.Z ;  /* 0x00000000002579c3 */ /* 0x000e620000002700 */
[----:B------:R-:W-:-:S04]  /*c120*/  SHF.R.S32.HI R0, RZ, 0x1f, R3 ;  /* 0x0000001fff007819 */ /* 0x000fc80000011403 */
[----:B------:R-:W-:Y:S01]  /*c130*/  LEA.HI R0, R0, R3, RZ, 0x7 ;  /* 0x0000000300007211 */ /* 0x000fe200078f38ff */
[----:B--2---:R-:W-:-:S03]  /*c140*/  USHF.L.U32 UR11, UR11, 0x7, URZ ;  /* 0x000000070b0b7899 */ /* 0x004fc6000800063f */
[----:B------:R-:W-:-:S05]  /*c150*/  SHF.R.S32.HI R0, RZ, 0x7, R0 ;  /* 0x00000007ff007819 */ /* 0x000fca0000011400 */
[----:B------:R-:W-:Y:S02]  /*c160*/  IMAD.SHL.U32 R3, R0, 0x4, RZ ;  /* 0x0000000400037824 */ /* 0x000fe400078e00ff */
[----:B------:R-:W-:Y:S01]  /*c170*/  IMAD.MOV.U32 R0, RZ, RZ, RZ ;  /* 0x000000ffff007224 */ /* 0x000fe200078e00ff */
[----:B---3--:R-:W-:Y:S06]  /*c180*/  @!P0 BRA `(.L_x_86) ;  /* 0x0000000000208947 */ /* 0x008fec0003800000 */
[----:B------:R-:W-:-:S07]  /*c190*/  IMAD.MOV.U32 R0, RZ, RZ, RZ ;  /* 0x000000ffff007224 */ /* 0x000fce00078e00ff */
.L_x_87:
[----:B------:R-:W-:-:S04]  /*c1a0*/  LEA R4, R0, 0x80, 0x7 ;  /* 0x0000008000047811 */ /* 0x000fc800078e38ff */
[----:B------:R-:W-:-:S13]  /*c1b0*/  ISETP.LT.AND P0, PT, R4, UR11, PT ;  /* 0x0000000b04007c0c */ /* 0x000fda000bf01270 */
[----:B------:R-:W-:Y:S05]  /*c1c0*/  @!P0 BRA `(.L_x_86) ;  /* 0x0000000000108947 */ /* 0x000fea0003800000 */
[C---:B------:R-:W-:Y:S01]  /*c1d0*/  ISETP.GT.AND P0, PT, R3.reuse, 0x4, PT ;  /* 0x000000040300780c */ /* 0x040fe20003f04270 */
[----:B------:R-:W-:Y:S02]  /*c1e0*/  VIADD R3, R3, 0xfffffffc ;  /* 0xfffffffc03037836 */ /* 0x000fe40000000000 */
[----:B------:R-:W-:-:S10]  /*c1f0*/  VIADD R0, R0, 0x1 ;  /* 0x0000000100007836 */ /* 0x000fd40000000000 */
[----:B------:R-:W-:Y:S05]  /*c200*/  @P0 BRA `(.L_x_87) ;  /* 0xfffffffc00e40947 */ /* 0x000fea000383ffff */
.L_x_86:
[----:B------:R-:W-:Y:S04]  /*c210*/  BSSY B0, `(.L_x_88) ;  /* 0x0000030000007945 */ /* 0x000fe80003800000 */
[----:B------:R-:W-:Y:S05]  /*c220*/  @!P3 BRA `(.L_x_89) ;  /* 0x0000000000b8b947 */ /* 0x000fea0003800000 */
[----:B------:R-:W2:Y:S01]  /*c230*/  S2R R5, SR_CgaCtaId ;  /* 0x0000000000057919 */ /* 0x000ea20000008800 */
[----:B------:R-:W-:-:S04]  /*c240*/  MOV R4, 0x400 ;  /* 0x0000040000047802 */ /* 0x000fc80000000f00 */
[----:B--2---:R-:W-:Y:S01]  /*c250*/  LEA R5, R5, R4, 0x18 ;  /* 0x0000000405057211 */ /* 0x004fe200078ec0ff */
[----:B------:R-:W-:-:S05]  /*c260*/  IMAD.MOV.U32 R4, RZ, RZ, 0x1 ;  /* 0x00000001ff047424 */ /* 0x000fca00078e00ff */
[----:B------:R-:W-:-:S04]  /*c270*/  SHF.L.U32 R4, R4, 0x1f, RZ ;  /* 0x0000001f04047819 */ /* 0x000fc800000006ff */
[----:B------:R-:W2:Y:S02]  /*c280*/  SYNCS.PHASECHK.TRANS64.TRYWAIT P0, [R5+URZ+0x26860], R4 ;  /* 0x02686004050075a7 */ /* 0x000ea4000800017f */
[----:B--2---:R-:W-:Y:S05]  /*c290*/  @!P0 BRA `(.L_x_90) ;  /* 0x0000002400988947 */ /* 0x004fea0003800000 */
.L_x_154:
[----:B------:R-:W-:Y:S01]  /*c2a0*/  ULOP3.LUT UR4, UR39, 0x2, URZ, 0xfc, !UPT ;  /* 0x0000000227047892 */ /* 0x000fe2000f8efc3f */
[----:B--2---:R-:W-:-:S03]  /*c2b0*/  @P2 IMAD.MOV.U32 R4, RZ, RZ, 0x1800 ;  /* 0x00001800ff042424 */ /* 0x004fc600078e00ff */
[----:B------:R-:W-:Y:S01]  /*c2c0*/  UPRMT UR4, UR4, 0x9910, URZ ;  /* 0x0000991004047896 */ /* 0x000fe2000800003f */
[----:B------:R2:W-:Y:S03]  /*c2d0*/  @P2 SYNCS.ARRIVE.TRANS64 RZ, [R5+URZ+0x26840], R4 ;  /* 0x0268400405ff29a7 */ /* 0x0005e6000800003f */
[----:B------:R-:W-:-:S06]  /*c2e0*/  UISETP.NE.AND UP0, UPT, UR4, 0x2, UPT ;  /* 0x000000020400788c */ /* 0x000fcc000bf05270 */
[----:B------:R-:W-:-:S13]  /*c2f0*/  PLOP3.LUT P0, PT, PT, PT, UP0, 0x80, 0x0 ;  /* 0x000000000000781c */ /* 0x000fda0003f0f008 */
[----:B--2---:R-:W-:Y:S05]  /*c300*/  @P0 BRA `(.L_x_91) ;  /* 0x0000000000040947 */ /* 0x004fea0003800000 */
[----:B-1----:R-:W-:Y:S01]  /*c310*/  BPT.TRAP 0x1 ;  /* 0x000000040000795c */ /* 0x002fe20000300000 */
.L_x_91:
[----:B------:R-:W-:-:S04]  /*c320*/  LOP3.LUT P0, RZ, R2, 0x1f, RZ, 0xc0, !PT ;  /* 0x0000001f02ff7812 */ /* 0x000fc8000780c0ff */
[----:B------:R-:W-:-:S13]  /*c330*/  PLOP3.LUT P0, PT, P0, P2, PT, 0x2a, 0x0 ;  /* 0x000000000000781c */ /* 0x000fda0000704572 */
[----:B------:R-:W-:Y:S05]  /*c340*/  @P0 BRA `(.L_x_92) ;  /* 0x0000000000040947 */ /* 0x000fea0003800000 */
[----:B-1----:R-:W-:Y:S01]  /*c350*/  BPT.TRAP 0x1 ;  /* 0x000000040000795c */ /* 0x002fe20000300000 */
.L_x_92:
[----:B------:R-:W-:Y:S01]  /*c360*/  R2UR UR8, R5 ;  /* 0x00000000050872ca */ /* 0x000fe200000e0000 */
[----:B------:R-:W-:Y:S01]  /*c370*/  ULDC.64 UR4, c[0x0][0x198] ;  /* 0x0000660000047ab9 */ /* 0x000fe20000000a00 */
[----:B------:R-:W-:Y:S01]  /*c380*/  UMOV UR6, 0x0 ;  /* 0x0000000000067882 */ /* 0x000fe20000000000 */
[----:B------:R-:W-:Y:S01]  /*c390*/  UIADD3 UR4, UP0, UR4, 0x1f0, URZ ;  /* 0x000001f004047890 */ /* 0x000fe2000ff1e03f */
[----:B------:R-:W-:Y:S01]  /*c3a0*/  IMAD.MOV.U32 R5, RZ, RZ, 0x1 ;  /* 0x00000001ff057424 */ /* 0x000fe200078e00ff */
[----:B------:R-:W-:Y:S01]  /*c3b0*/  UMOV UR7, 0x10000000 ;  /* 0x1000000000077882 */ /* 0x000fe20000000000 */
[----:B------:R-:W-:Y:S01]  /*c3c0*/  UMOV UR10, URZ ;  /* 0x0000003f000a7c82 */ /* 0x000fe20008000000 */
[----:B------:R-:W-:Y:S01]  /*c3d0*/  UIADD3.X UR5, URZ, UR5, URZ, UP0, !UPT ;  /* 0x000000053f057290 */ /* 0x000fe200087fe43f */
[----:B------:R-:W-:Y:S01]  /*c3e0*/  UMOV UR12, UR36 ;  /* 0x00000024000c7c82 */ /* 0x000fe20008000000 */
[----:B-1----:R-:W-:Y:S01]  /*c3f0*/  UMOV UR13, UR37 ;  /* 0x00000025000d7c82 */ /* 0x002fe20008000000 */
[----:B------:R-:W-:Y:S01]  /*c400*/  UMOV UR26, 0x10 ;  /* 0x00000010001a7882 */ /* 0x000fe20000000000 */
[----:B------:R-:W-:-:S02]  /*c410*/  UMOV UR27, UR11 ;  /* 0x0000000b001b7c82 */ /* 0x000fc40008000000 */
[----:B------:R-:W-:Y:S02]  /*c420*/  UIADD3 UR9, UR8, 0x26840, URZ ;  /* 0x0002684008097890 */ /* 0x000fe4000fffe03f */
[----:B------:R-:W-:Y:S02]  /*c430*/  UIADD3 UR24, UR8, 0x800, URZ ;  /* 0x0000080008187890 */ /* 0x000fe4000fffe03f */
[----:B------:R-:W-:Y:S01]  /*c440*/  UIADD3 UR16, UR8, 0x1000, URZ ;  /* 0x0000100008107890 */ /* 0x000fe2000fffe03f */
[----:B------:R-:W-:Y:S01]  /*c450*/  UMOV UR28, UR36 ;  /* 0x00000024001c7c82 */ /* 0x000fe20008000000 */
[----:B------:R-:W-:Y:S01]  /*c460*/  UMOV UR29, UR37 ;  /* 0x00000025001d7c82 */ /* 0x000fe20008000000 */
[----:B------:R-:W-:Y:S01]  /*c470*/  UMOV UR25, UR9 ;  /* 0x0000000900197c82 */ /* 0x000fe20008000000 */
[----:B------:R-:W-:Y:S01]  /*c480*/  UMOV UR18, 0x20 ;  /* 0x0000002000127882 */ /* 0x000fe20000000000 */
[----:B------:R-:W-:Y:S01]  /*c490*/  UMOV UR19, UR11 ;  /* 0x0000000b00137c82 */ /* 0x000fe20008000000 */
[----:B------:R-:W-:Y:S01]  /*c4a0*/  UMOV UR20, UR36 ;  /* 0x0000002400147c82 */ /* 0x000fe20008000000 */
[----:B------:R-:W-:Y:S01]  /*c4b0*/  UMOV UR21, UR37 ;  /* 0x0000002500157c82 */ /* 0x000fe20008000000 */
[----:B------:R-:W-:Y:S01]  /*c4c0*/  UMOV UR17, UR9 ;  /* 0x0000000900117c82 */ /* 0x000fe20008000000 */
[----:B------:R2:W-:Y:S01]  /*c4d0*/  UTMALDG.4D [UR8], [UR4], desc[UR6] ;  /* 0x00000608040075b4 */ /* 0x0005e20008019000 */
[----:B------:R2:W-:Y:S01]  /*c4e0*/  UTMALDG.4D [UR24], [UR4], desc[UR6] ;  /* 0x00000618040075b4 */ /* 0x0005e20008019000 */
[----:B------:R2:W-:Y:S02]  /*c4f0*/  UTMALDG.4D [UR16], [UR4], desc[UR6] ;  /* 0x00000610040075b4 */ /* 0x0005e40008019000 */
[----:B--2---:R-:W-:Y:S01]  /*c500*/  NOP ;  /* 0x0000000000007918 */ /* 0x004fe20000000000 */
.L_x_89:
[----:B-1----:R-:W-:Y:S05]  /*c510*/  BSYNC B0 ;  /* 0x0000000000007941 */ /* 0x002fea0003800000 */
.L_x_88:
[----:B------:R-:W-:Y:S01]  /*c520*/  ISETP.LT.OR P0, PT, R3, 0x1, !P3 ;  /* 0x000000010300780c */ /* 0x000fe20005f01670 */
[----:B------:R-:W-:-:S12]  /*c530*/  BSSY B0, `(.L_x_93) ;  /* 0x0000030000007945 */ /* 0x000fd80003800000 */
[----:B------:R-:W-:Y:S05]  /*c540*/  @P0 BRA `(.L_x_94) ;  /* 0x0000000000b80947 */ /* 0x000fea0003800000 */
[----:B------:R-:W1:Y:S01]  /*c550*/  S2R R7, SR_CgaCtaId ;  /* 0x0000000000077919 */ /* 0x000e620000008800 */
[----:B------:R-:W-:-:S04]  /*c560*/  MOV R4, 0x400 ;  /* 0x0000040000047802 */ /* 0x000fc80000000f00 */
[----:B-1----:R-:W-:Y:S01]  /*c570*/  LEA R7, R7, R4, 0x18 ;  /* 0x0000000407077211 */ /* 0x002fe200078ec0ff */
[----:B------:R-:W-:-:S05]  /*c580*/  IMAD.MOV.U32 R4, RZ, RZ, 0x1 ;  /* 0x00000001ff047424 */ /* 0x000fca00078e00ff */
[----:B------:R-:W-:-:S04]  /*c590*/  SHF.L.U32 R4, R4, 0x1f, RZ ;  /* 0x0000001f04047819 */ /* 0x000fc800000006ff */
[----:B------:R-:W1:Y:S02]  /*c5a0*/  SYNCS.PHASECHK.TRANS64.TRYWAIT P0, [R7+URZ+0x26820], R4 ;  /* 0x02682004070075a7 */ /* 0x000e64000800017f */
[----:B-1----:R-:W-:Y:S05]  /*c5b0*/  @!P0 BRA `(.L_x_95) ;  /* 0x0000002000e48947 */ /* 0x002fea0003800000 */
.L_x_155:
[----:B------:R-:W-:Y:S01]  /*c5c0*/  ULOP3.LUT UR4, UR39, 0x2, URZ, 0xfc, !UPT ;  /* 0x0000000227047892 */ /* 0x000fe2000f8efc3f */
[----:B-1----:R-:W-:-:S03]  /*c5d0*/  @P2 IMAD.MOV.U32 R4, RZ, RZ, 0x3200 ;  /* 0x00003200ff042424 */ /* 0x002fc600078e00ff */
[----:B------:R-:W-:Y:S01]  /*c5e0*/  UPRMT UR4, UR4, 0x9910, URZ ;  /* 0x0000991004047896 */ /* 0x000fe2000800003f */
[----:B------:R1:W-:Y:S03]  /*c5f0*/  @P2 SYNCS.ARRIVE.TRANS64 RZ, [R7+URZ+0x26800], R4 ;  /* 0x0268000407ff29a7 */ /* 0x0003e6000800003f */
[----:B------:R-:W-:-:S06]  /*c600*/  UISETP.NE.AND UP0, UPT, UR4, 0x2, UPT ;  /* 0x000000020400788c */ /* 0x000fcc000bf05270 */
[----:B------:R-:W-:-:S13]  /*c610*/  PLOP3.LUT P0, PT, PT, PT, UP0, 0x80, 0x0 ;  /* 0x000000000000781c */ /* 0x000fda0003f0f008 */
[----:B-1----:R-:W-:Y:S05]  /*c620*/  @P0 BRA `(.L_x_96) ;  /* 0x0000000000040947 */ /* 0x002fea0003800000 */
[----:B------:R-:W-:Y:S01]  /*c630*/  BPT.TRAP 0x1 ;  /* 0x000000040000795c */ /* 0x000fe20000300000 */
.L_x_96:
[----:B------:R-:W-:-:S04]  /*c640*/  LOP3.LUT P0, RZ, R2, 0x1f, RZ, 0xc0, !PT ;  /* 0x0000001f02ff7812 */ /* 0x000fc8000780c0ff */
[----:B------:R-:W-:-:S13]  /*c650*/  PLOP3.LUT P0, PT, P0, P2, PT, 0x2a, 0x0 ;  /* 0x000000000000781c */ /* 0x000fda0000704572 */
[----:B------:R-:W-:Y:S05]  /*c660*/  @P0 BRA `(.L_x_97) ;  /* 0x0000000000040947 */ /* 0x000fea0003800000 */
[----:B------:R-:W-:Y:S01]  /*c670*/  BPT.TRAP 0x1 ;  /* 0x000000040000795c */ /* 0x000fe20000300000 */
.L_x_97:
[----:B------:R-:W-:Y:S01]  /*c680*/  R2UR UR24, R7 ;  /* 0x00000000071872ca */ /* 0x000fe200000e0000 */
[----:B------:R-:W-:Y:S01]  /*c690*/  ULDC.64 UR4, c[0x0][0x198] ;  /* 0x0000660000047ab9 */ /* 0x000fe20000000a00 */
[----:B------:R-:W-:Y:S01]  /*c6a0*/  R2UR UR19, R0 ;  /* 0x00000000001372ca */ /* 0x000fe200000e0000 */
[----:B------:R-:W-:Y:S01]  /*c6b0*/  UIADD3 UR4, UP0, UR4, 0xf0, URZ ;  /* 0x000000f004047890 */ /* 0x000fe2000ff1e03f */
[----:B------:R-:W-:Y:S01]  /*c6c0*/  UMOV UR6, 0x0 ;  /* 0x0000000000067882 */ /* 0x000fe20000000000 */
[----:B------:R-:W-:Y:S02]  /*c6d0*/  UMOV UR7, 0x10000000 ;  /* 0x1000000000077882 */ /* 0x000fe40000000000 */
[----:B------:R-:W-:Y:S01]  /*c6e0*/  UIADD3.X UR5, URZ, UR5, URZ, UP0, !UPT ;  /* 0x000000053f057290 */ /* 0x000fe200087fe43f */
[----:B------:R-:W-:Y:S01]  /*c6f0*/  UMOV UR18, URZ ;  /* 0x0000003f00127c82 */ /* 0x000fe20008000000 */
[----:B------:R-:W-:Y:S01]  /*c700*/  UMOV UR20, UR36 ;  /* 0x0000002400147c82 */ /* 0x000fe20008000000 */
[----:B------:R-:W-:Y:S01]  /*c710*/  UMOV UR21, UR37 ;  /* 0x0000002500157c82 */ /* 0x000fe20008000000 */
[----:B------:R-:W-:-:S02]  /*c720*/  UMOV UR34, 0x10 ;  /* 0x0000001000227882 */ /* 0x000fc40000000000 */
[----:B------:R-:W-:Y:S02]  /*c730*/  UIADD3 UR17, UR24, 0x26800, URZ ;  /* 0x0002680018117890 */ /* 0x000fe4000fffe03f */
[----:B------:R-:W-:Y:S02]  /*c740*/  USHF.L.U32 UR19, UR19, 0x7, URZ ;  /* 0x0000000713137899 */ /* 0x000fe4000800063f */
[----:B------:R-:W-:Y:S02]  /*c750*/  UIADD3 UR16, UR24, 0xe000, URZ ;  /* 0x0000e00018107890 */ /* 0x000fe4000fffe03f */
[----:B------:R-:W-:Y:S02]  /*c760*/  UIADD3 UR32, UR24, 0xf000, URZ ;  /* 0x0000f00018207890 */ /* 0x000fe4000fffe03f */
[----:B------:R-:W-:Y:S01]  /*c770*/  UIADD3 UR24, UR24, 0x10000, URZ ;  /* 0x0001000018187890 */ /* 0x000fe2000fffe03f */
[----:B------:R-:W-:Y:S01]  /*c780*/  UMOV UR33, UR17 ;  /* 0x0000001100217c82 */ /* 0x000fe20008000000 */
[----:B------:R-:W-:Y:S01]  /*c790*/  UMOV UR35, UR19 ;  /* 0x0000001300237c82 */ /* 0x000fe20008000000 */
[----:B------:R-:W-:Y:S01]  /*c7a0*/  UMOV UR26, 0x20 ;  /* 0x00000020001a7882 */ /* 0x000fe20000000000 */
[----:B------:R-:W-:Y:S01]  /*c7b0*/  UMOV UR28, UR36 ;  /* 0x00000024001c7c82 */ /* 0x000fe20008000000 */
[----:B------:R-:W-:Y:S01]  /*c7c0*/  UMOV UR29, UR37 ;  /* 0x00000025001d7c82 */ /* 0x000fe20008000000 */
[----:B------:R-:W-:Y:S01]  /*c7d0*/  UMOV UR25, UR17 ;  /* 0x0000001100197c82 */ /* 0x000fe20008000000 */
[----:B------:R1:W-:Y:S01]  /*c7e0*/  UTMALDG.4D [UR16], [UR4], desc[UR6] ;  /* 0x00000610040075b4 */ /* 0x0003e20008019000 */
[----:B------:R-:W-:Y:S01]  /*c7f0*/  UMOV UR27, UR19 ;  /* 0x00000013001b7c82 */ /* 0x000fe20008000000 */
[----:B------:R1:W-:Y:S01]  /*c800*/  UTMALDG.4D [UR32], [UR4], desc[UR6] ;  /* 0x00000620040075b4 */ /* 0x0003e20008019000 */
[----:B------:R1:W-:Y:S02]  /*c810*/  UTMALDG.4D [UR24], [UR4], desc[UR6] ;  /* 0x00000618040075b4 */ /* 0x0003e40008019000 */
[----:B-1----:R-:W-:Y:S01]  /*c820*/  NOP ;  /* 0x0000000000007918 */ /* 0x002fe20000000000 */
.L_x_94:
[----:B------:R-:W-:Y:S05]  /*c830*/  BSYNC B0 ;  /* 0x0000000000007941 */ /* 0x000fea0003800000 */
.L_x_93:
[----:B------:R-:W-:Y:S01]  /*c840*/  ISETP.LT.OR P0, PT, R3, 0x2, !P3 ;  /* 0x000000020300780c */ /* 0x000fe20005f01670 */
[----:B------:R-:W-:Y:S01]  /*c850*/  BSSY B0, `(.L_x_98) ;  /* 0x0000014000007945 */ /* 0x000fe20003800000 */
[----:B------:R-:W-:-:S11]  /*c860*/  IMAD.MOV.U32 R4, RZ, RZ, RZ ;  /* 0x000000ffff047224 */ /* 0x000fd600078e00ff */
[----:B------:R-:W-:Y:S05]  /*c870*/  @P0 BRA `(.L_x_99) ;  /* 0x0000000000440947 */ /* 0x000fea0003800000 */
[----:B------:R-:W1:Y:S01]  /*c880*/  S2UR UR5, SR_CgaCtaId ;  /* 0x00000000000579c3 */ /* 0x000e620000008800 */
[----:B------:R-:W-:Y:S01]  /*c890*/  R2UR UR18, R0 ;  /* 0x00000000001272ca */ /* 0x000fe200000e0000 */
[----:B------:R-:W-:Y:S01]  /*c8a0*/  ULDC.64 UR6, c[0x0][0x198] ;  /* 0x0000660000067ab9 */ /* 0x000fe20000000a00 */
[----:B------:R-:W-:Y:S01]  /*c8b0*/  UMOV UR4, 0x400 ;  /* 0x0000040000047882 */ /* 0x000fe20000000000 */
[----:B------:R-:W-:Y:S01]  /*c8c0*/  UIADD3 UR6, UP0, UR6, 0x4f0, URZ ;  /* 0x000004f006067890 */ /* 0x000fe2000ff1e03f */
[----:B------:R-:W-:Y:S01]  /*c8d0*/  IMAD.MOV.U32 R4, RZ, RZ, 0x1 ;  /* 0x00000001ff047424 */ /* 0x000fe200078e00ff */
[----:B------:R-:W-:Y:S01]  /*c8e0*/  UMOV UR19, UR36 ;  /* 0x0000002400137c82 */ /* 0x000fe20008000000 */
[----:B------:R-:W-:Y:S01]  /*c8f0*/  UMOV UR20, UR37 ;  /* 0x0000002500147c82 */ /* 0x000fe20008000000 */
[----:B------:R-:W-:-:S06]  /*c900*/  UIADD3.X UR7, URZ, UR7, URZ, UP0, !UPT ;  /* 0x000000073f077290 */ /* 0x000fcc00087fe43f */
[----:B------:R-:W-:Y:S02]  /*c910*/  USHF.L.U32 UR18, UR18, 0x7, URZ ;  /* 0x0000000712127899 */ /* 0x000fe4000800063f */
[----:B-1----:R-:W-:-:S03]  /*c920*/  ULEA UR4, UR5, UR4, 0x18 ;  /* 0x0000000405047291 */ /* 0x002fc6000f8ec03f */
[----:B------:R-:W-:Y:S01]  /*c930*/  UMOV UR5, 0x10000000 ;  /* 0x1000000000057882 */ /* 0x000fe20000000000 */
[----:B------:R-:W-:Y:S02]  /*c940*/  UIADD3 UR16, UR4, 0x26000, URZ ;  /* 0x0002600004107890 */ /* 0x000fe4000fffe03f */
[----:B------:R-:W-:-:S03]  /*c950*/  UIADD3 UR17, UR4, 0x26800, URZ ;  /* 0x0002680004117890 */ /* 0x000fc6000fffe03f */
[----:B------:R-:W-:-:S06]  /*c960*/  UMOV UR4, 0x0 ;  /* 0x0000000000047882 */ /* 0x000fcc0000000000 */
[----:B------:R1:W-:Y:S02]  /*c970*/  UTMALDG.3D [UR16], [UR6], desc[UR4] ;  /* 0x00000410060075b4 */ /* 0x0003e40008011000 */
[----:B-1----:R-:W-:Y:S01]  /*c980*/  NOP ;  /* 0x0000000000007918 */ /* 0x002fe20000000000 */
.L_x_99:
[----:B------:R-:W-:Y:S05]  /*c990*/  BSYNC B0 ;  /* 0x0000000000007941 */ /* 0x000fea0003800000 */
.L_x_98:
[----:B------:R-:W-:Y:S01]  /*c9a0*/  BSSY B0, `(.L_x_100) ;  /* 0x0000036000007945 */ /* 0x000fe20003800000 */
[----:B------:R-:W-:-:S03]  /*c9b0*/  IMAD.MOV.U32 R10, RZ, RZ, RZ ;  /* 0x000000ffff0a7224 */ /* 0x000fc600078e00ff */
[----:B------:R-:W-:Y:S05]  /*c9c0*/  @!P3 BRA `(.L_x_101) ;  /* 0x0000000000ccb947 */ /* 0x000fea0003800000 */
[----:B------:R-:W1:Y:S01]  /*c9d0*/  S2R R7, SR_CgaCtaId ;  /* 0x0000000000077919 */ /* 0x000e620000008800 */
[----:B------:R-:W-:-:S04]  /*c9e0*/  MOV R6, 0x400 ;  /* 0x0000040000067802 */ /* 0x000fc80000000f00 */
[----:B-1----:R-:W-:Y:S01]  /*c9f0*/  LEA R8, R7, R6, 0x18 ;  /* 0x0000000607087211 */ /* 0x002fe200078ec0ff */
[----:B------:R-:W-:-:S04]  /*ca00*/  IMAD.MOV.U32 R7, RZ, RZ, 0x1 ;  /* 0x00000001ff077424 */ /* 0x000fc800078e00ff */
[----:B------:R-:W-:Y:S01]  /*ca10*/  IMAD R6, R5, 0x8, R8 ;  /* 0x0000000805067824 */ /* 0x000fe200078e0208 */
[----:B------:R-:W-:-:S04]  /*ca20*/  SHF.L.U32 R7, R7, 0x1f, RZ ;  /* 0x0000001f07077819 */ /* 0x000fc800000006ff */
[----:B------:R-:W1:Y:S02]  /*ca30*/  SYNCS.PHASECHK.TRANS64.TRYWAIT P0, [R6+URZ+0x26860], R7 ;  /* 0x02686007060075a7 */ /* 0x000e64000800017f */
[----:B-1----:R-:W-:Y:S05]  /*ca40*/  @!P0 BRA `(.L_x_102) ;  /* 0x0000001c00d48947 */ /* 0x002fea0003800000 */
.L_x_156:
        /* <DEDUP_REMOVED lines=8> */
.L_x_103:
[----:B------:R-:W-:-:S04]  /*cad0*/  LOP3.LUT P0, RZ, R2, 0x1f, RZ, 0xc0, !PT ;  /* 0x0000001f02ff7812 */ /* 0x000fc8000780c0ff */
[----:B------:R-:W-:-:S13]  /*cae0*/  PLOP3.LUT P0, PT, P0, P2, PT, 0x2a, 0x0 ;  /* 0x000000000000781c */ /* 0x000fda0000704572 */
[----:B------:R-:W-:Y:S05]  /*caf0*/  @P0 BRA `(.L_x_104) ;  /* 0x0000000000040947 */ /* 0x000fea0003800000 */
[----:B------:R-:W-:Y:S01]  /*cb00*/  BPT.TRAP 0x1 ;  /* 0x000000040000795c */ /* 0x000fe20000300000 */
.L_x_104:
[----:B------:R-:W-:Y:S01]  /*cb10*/  R2UR UR5, R8 ;  /* 0x00000000080572ca */ /* 0x000fe200000e0000 */
[----:B------:R-:W-:Y:S01]  /*cb20*/  ULDC.64 UR8, c[0x0][0x198] ;  /* 0x0000660000087ab9 */ /* 0x000fe20000000a00 */
[C---:B------:R-:W-:Y:S01]  /*cb30*/  R2UR UR24, R5.reuse ;  /* 0x00000000051872ca */ /* 0x040fe200000e0000 */
[----:B------:R-:W-:Y:S01]  /*cb40*/  UIADD3 UR4, UP0, UR8, 0x2f0, URZ ;  /* 0x000002f008047890 */ /* 0x000fe2000ff1e03f */
[----:B------:R-:W-:Y:S01]  /*cb50*/  R2UR UR25, R6 ;  /* 0x00000000061972ca */ /* 0x000fe200000e0000 */
[----:B------:R-:W-:Y:S01]  /*cb60*/  UMOV UR6, 0x0 ;  /* 0x0000000000067882 */ /* 0x000fe20000000000 */
[----:B------:R-:W-:Y:S01]  /*cb70*/  UMOV UR7, 0x10000000 ;  /* 0x1000000000077882 */ /* 0x000fe20000000000 */
[----:B------:R-:W-:Y:S01]  /*cb80*/  UMOV UR26, URZ ;  /* 0x0000003f001a7c82 */ /* 0x000fe20008000000 */
[----:B------:R-:W-:Y:S01]  /*cb90*/  UMOV UR27, UR11 ;  /* 0x0000000b001b7c82 */ /* 0x000fe20008000000 */
[----:B------:R-:W-:Y:S01]  /*cba0*/  UMOV UR28, UR36 ;  /* 0x00000024001c7c82 */ /* 0x000fe20008000000 */
[----:B------:R-:W-:Y:S01]  /*cbb0*/  UMOV UR29, UR37 ;  /* 0x00000025001d7c82 */ /* 0x000fe20008000000 */
[----:B------:R-:W-:Y:S01]  /*cbc0*/  UMOV UR18, 0x10 ;  /* 0x0000001000127882 */ /* 0x000fe20000000000 */
[----:B------:R-:W-:Y:S01]  /*cbd0*/  UMOV UR19, UR11 ;  /* 0x0000000b00137c82 */ /* 0x000fe20008000000 */
[----:B------:R-:W-:Y:S01]  /*cbe0*/  UMOV UR20, UR36 ;  /* 0x0000002400147c82 */ /* 0x000fe20008000000 */
[----:B------:R-:W-:Y:S01]  /*cbf0*/  UMOV UR21, UR37 ;  /* 0x0000002500157c82 */ /* 0x000fe20008000000 */
[----:B------:R-:W-:Y:S01]  /*cc00*/  UIMAD UR24, UR24, 0x1800, UR5 ;  /* 0x00001800181878a4 */ /* 0x000fe2000f8e0205 */
[----:B------:R-:W-:Y:S01]  /*cc10*/  VIADD R5, R5, 0x1 ;  /* 0x0000000105057836 */ /* 0x000fe20000000000 */
[----:B------:R-:W-:Y:S01]  /*cc20*/  UIADD3 UR25, UR25, 0x26840, URZ ;  /* 0x0002684019197890 */ /* 0x000fe2000fffe03f */
[----:B------:R-:W-:Y:S01]  /*cc30*/  IMAD.MOV.U32 R10, RZ, RZ, 0x40 ;  /* 0x00000040ff0a7424 */ /* 0x000fe200078e00ff */
[----:B------:R-:W-:-:S02]  /*cc40*/  UIADD3.X UR5, URZ, UR9, URZ, UP0, !UPT ;  /* 0x000000093f057290 */ /* 0x000fc400087fe43f */
[----:B------:R-:W-:Y:S02]  /*cc50*/  UIADD3 UR16, UR24, 0x800, URZ ;  /* 0x0000080018107890 */ /* 0x000fe4000fffe03f */
[----:B------:R-:W-:Y:S01]  /*cc60*/  UIADD3 UR8, UR24, 0x1000, URZ ;  /* 0x0000100018087890 */ /* 0x000fe2000fffe03f */
[----:B------:R-:W-:Y:S01]  /*cc70*/  UMOV UR17, UR25 ;  /* 0x0000001900117c82 */ /* 0x000fe20008000000 */
[----:B------:R-:W-:Y:S01]  /*cc80*/  UMOV UR10, 0x20 ;  /* 0x00000020000a7882 */ /* 0x000fe20000000000 */
[----:B------:R-:W-:Y:S01]  /*cc90*/  UMOV UR12, UR36 ;  /* 0x00000024000c7c82 */ /* 0x000fe20008000000 */
[----:B------:R-:W-:Y:S01]  /*cca0*/  UMOV UR13, UR37 ;  /* 0x00000025000d7c82 */ /* 0x000fe20008000000 */
[----:B------:R1:W-:Y:S01]  /*ccb0*/  UTMALDG.4D [UR24], [UR4], desc[UR6] ;  /* 0x00000618040075b4 */ /* 0x0003e20008019000 */
[----:B------:R-:W-:Y:S01]  /*ccc0*/  UMOV UR9, UR25 ;  /* 0x0000001900097c82 */ /* 0x000fe20008000000 */
[----:B------:R1:W-:Y:S02]  /*ccd0*/  UTMALDG.4D [UR16], [UR4], desc[UR6] ;  /* 0x00000610040075b4 */ /* 0x0003e40008019000 */
[----:B------:R1:W-:Y:S02]  /*cce0*/  UTMALDG.4D [UR8], [UR4], desc[UR6] ;  /* 0x00000608040075b4 */ /* 0x0003e40008019000 */
[----:B-1----:R-:W-:Y:S01]  /*ccf0*/  NOP ;  /* 0x0000000000007918 */ /* 0x002fe20000000000 */
.L_x_101:
[----:B------:R-:W-:Y:S05]  /*cd00*/  BSYNC B0 ;  /* 0x0000000000007941 */ /* 0x000fea0003800000 */
.L_x_100:
[----:B------:R-:W-:Y:S01]  /*cd10*/  BSSY B0, `(.L_x_105) ;  /* 0x0000039000007945 */ /* 0x000fe20003800000 */
[----:B------:R-:W-:-:S03]  /*cd20*/  IMAD.MOV.U32 R6, RZ, RZ, 0x1 ;  /* 0x00000001ff067424 */ /* 0x000fc600078e00ff */
[----:B------:R-:W-:Y:S05]  /*cd30*/  @!P3 BRA `(.L_x_106) ;  /* 0x0000000000d8b947 */ /* 0x000fea0003800000 */
[----:B------:R-:W1:Y:S01]  /*cd40*/  S2R R7, SR_CgaCtaId ;  /* 0x0000000000077919 */ /* 0x000e620000008800 */
[----:B------:R-:W-:Y:S01]  /*cd50*/  MOV R6, 0x400 ;  /* 0x0000040000067802 */ /* 0x000fe20000000f00 */
[----:B------:R-:W-:-:S05]  /*cd60*/  IMAD.MOV.U32 R8, RZ, RZ, 0x1 ;  /* 0x00000001ff087424 */ /* 0x000fca00078e00ff */
[----:B------:R-:W-:Y:S02]  /*cd70*/  SHF.L.U32 R8, R8, 0x1f, RZ ;  /* 0x0000001f08087819 */ /* 0x000fe400000006ff */
[----:B-1----:R-:W-:-:S05]  /*cd80*/  LEA R6, R7, R6, 0x18 ;  /* 0x0000000607067211 */ /* 0x002fca00078ec0ff */
[----:B------:R-:W-:-:S04]  /*cd90*/  IMAD R7, R5, 0x8, R6 ;  /* 0x0000000805077824 */ /* 0x000fc800078e0206 */
[----:B------:R-:W1:Y:S02]  /*cda0*/  SYNCS.PHASECHK.TRANS64.TRYWAIT P0, [R7+URZ+0x26860], R8 ;  /* 0x02686008070075a7 */ /* 0x000e64000800017f */
[----:B-1----:R-:W-:Y:S05]  /*cdb0*/  @!P0 BRA `(.L_x_107) ;  /* 0x0000001c000c8947 */ /* 0x002fea0003800000 */
.L_x_157:
        /* <DEDUP_REMOVED lines=8> */
.L_x_108:
[----:B------:R-:W-:-:S04]  /*ce40*/  LOP3.LUT P0, RZ, R2, 0x1f, RZ, 0xc0, !PT ;  /* 0x0000001f02ff7812 */ /* 0x000fc8000780c0ff */
[----:B------:R-:W-:-:S13]  /*ce50*/  PLOP3.LUT P0, PT, P0, P2, PT, 0x2a, 0x0 ;  /* 0x000000000000781c */ /* 0x000fda0000704572 */
[----:B------:R-:W-:Y:S05]  /*ce60*/  @P0 BRA `(.L_x_109) ;  /* 0x0000000000040947 */ /* 0x000fea0003800000 */
[----:B------:R-:W-:Y:S01]  /*ce70*/  BPT.TRAP 0x1 ;  /* 0x000000040000795c */ /* 0x000fe20000300000 */
.L_x_109:
[----:B------:R-:W-:Y:S01]  /*ce80*/  R2UR UR5, R6 ;  /* 0x00000000060572ca */ /* 0x000fe200000e0000 */
[----:B------:R-:W-:Y:S01]  /*ce90*/  ULDC.64 UR8, c[0x0][0x198] ;  /* 0x0000660000087ab9 */ /* 0x000fe20000000a00 */
[----:B------:R-:W-:Y:S01]  /*cea0*/  R2UR UR32, R5 ;  /* 0x00000000052072ca */ /* 0x000fe200000e0000 */
[----:B------:R-:W-:Y:S01]  /*ceb0*/  UIADD3 UR4, UP0, UR8, 0x1f0, URZ ;  /* 0x000001f008047890 */ /* 0x000fe2000ff1e03f */
[----:B------:R-:W-:Y:S01]  /*cec0*/  R2UR UR33, R7 ;  /* 0x00000000072172ca */ /* 0x000fe200000e0000 */
[----:B------:R-:W-:Y:S01]  /*ced0*/  UMOV UR6, 0x0 ;  /* 0x0000000000067882 */ /* 0x000fe20000000000 */
[----:B------:R-:W-:Y:S01]  /*cee0*/  R2UR UR35, R10 ;  /* 0x000000000a2372ca */ /* 0x000fe200000e0000 */
[----:B------:R-:W-:Y:S01]  /*cef0*/  UMOV UR7, 0x10000000 ;  /* 0x1000000000077882 */ /* 0x000fe20000000000 */
[----:B------:R-:W-:Y:S01]  /*cf00*/  UMOV UR34, URZ ;  /* 0x0000003f00227c82 */ /* 0x000fe20008000000 */
[----:B------:R-:W-:Y:S01]  /*cf10*/  UMOV UR26, 0x10 ;  /* 0x00000010001a7882 */ /* 0x000fe20000000000 */
[----:B------:R-:W-:Y:S01]  /*cf20*/  UMOV UR28, UR36 ;  /* 0x00000024001c7c82 */ /* 0x000fe20008000000 */
[----:B------:R-:W-:Y:S01]  /*cf30*/  UMOV UR29, UR37 ;  /* 0x00000025001d7c82 */ /* 0x000fe20008000000 */
[----:B------:R-:W-:Y:S01]  /*cf40*/  UMOV UR18, 0x20 ;  /* 0x0000002000127882 */ /* 0x000fe20000000000 */
[----:B------:R-:W-:Y:S01]  /*cf50*/  UMOV UR20, UR36 ;  /* 0x0000002400147c82 */ /* 0x000fe20008000000 */
[----:B------:R-:W-:Y:S01]  /*cf60*/  UMOV UR21, UR37 ;  /* 0x0000002500157c82 */ /* 0x000fe20008000000 */
[----:B------:R-:W-:Y:S01]  /*cf70*/  UIMAD UR32, UR32, 0x1800, UR5 ;  /* 0x00001800202078a4 */ /* 0x000fe2000f8e0205 */
[----:B------:R-:W-:Y:S01]  /*cf80*/  VIADD R5, R5, 0x1 ;  /* 0x0000000105057836 */ /* 0x000fe20000000000 */
[----:B------:R-:W-:-:S02]  /*cf90*/  UIADD3 UR33, UR33, 0x26840, URZ ;  /* 0x0002684021217890 */ /* 0x000fc4000fffe03f */
[----:B------:R-:W-:Y:S02]  /*cfa0*/  UIADD3 UR35, UR11, UR35, URZ ;  /* 0x000000230b237290 */ /* 0x000fe4000fffe03f */
[----:B------:R-:W-:Y:S01]  /*cfb0*/  UIADD3.X UR5, URZ, UR9, URZ, UP0, !UPT ;  /* 0x000000093f057290 */ /* 0x000fe200087fe43f */
[C---:B------:R-:W-:Y:S01]  /*cfc0*/  ISETP.NE.AND P4, PT, R5.reuse, 0x4, PT ;  /* 0x000000040500780c */ /* 0x040fe20003f85270 */
[----:B------:R-:W-:Y:S01]  /*cfd0*/  UIADD3 UR24, UR32, 0x800, URZ ;  /* 0x0000080020187890 */ /* 0x000fe2000fffe03f */
[C---:B------:R-:W-:Y:S01]  /*cfe0*/  ISETP.NE.AND P0, PT, R5.reuse, 0x4, PT ;  /* 0x000000040500780c */ /* 0x040fe20003f05270 */
[----:B------:R-:W-:Y:S01]  /*cff0*/  UIADD3 UR16, UR32, 0x1000, URZ ;  /* 0x0000100020107890 */ /* 0x000fe2000fffe03f */
[----:B------:R-:W-:Y:S01]  /*d000*/  SEL R5, R5, RZ, P4 ;  /* 0x000000ff05057207 */ /* 0x000fe20002000000 */
[----:B------:R-:W-:Y:S01]  /*d010*/  UMOV UR25, UR33 ;  /* 0x0000002100197c82 */ /* 0x000fe20008000000 */
[----:B------:R-:W-:Y:S01]  /*d020*/  UMOV UR27, UR35 ;  /* 0x00000023001b7c82 */ /* 0x000fe20008000000 */
[----:B------:R-:W-:Y:S01]  /*d030*/  UMOV UR17, UR33 ;  /* 0x0000002100117c82 */ /* 0x000fe20008000000 */
[----:B------:R1:W-:Y:S01]  /*d040*/  UTMALDG.4D [UR32], [UR4], desc[UR6] ;  /* 0x00000620040075b4 */ /* 0x0003e20008019000 */
[----:B------:R-:W-:Y:S01]  /*d050*/  UMOV UR19, UR35 ;  /* 0x0000002300137c82 */ /* 0x000fe20008000000 */
[----:B------:R-:W-:Y:S01]  /*d060*/  SEL R6, RZ, 0x1, !P0 ;  /* 0x00000001ff067807 */ /* 0x000fe20004000000 */
[----:B------:R1:W-:Y:S01]  /*d070*/  UTMALDG.4D [UR24], [UR4], desc[UR6] ;  /* 0x00000618040075b4 */ /* 0x0003e20008019000 */
[----:B------:R1:W-:Y:S02]  /*d080*/  UTMALDG.4D [UR16], [UR4], desc[UR6] ;  /* 0x00000610040075b4 */ /* 0x0003e40008019000 */
[----:B-1----:R-:W-:-:S03]  /*d090*/  NOP ;  /* 0x0000000000007918 */ /* 0x002fc60000000000 */
.L_x_106:
[----:B------:R-:W-:Y:S05]  /*d0a0*/  BSYNC B0 ;  /* 0x0000000000007941 */ /* 0x000fea0003800000 */
.L_x_105:
[----:B------:R-:W-:Y:S01]  /*d0b0*/  ISETP.LT.OR P0, PT, R3, 0x3, !P3 ;  /* 0x000000030300780c */ /* 0x000fe20005f01670 */
[----:B------:R-:W-:-:S12]  /*d0c0*/  BSSY B0, `(.L_x_110) ;  /* 0x0000033000007945 */ /* 0x000fd80003800000 */
[----:B------:R-:W-:Y:S05]  /*d0d0*/  @P0 BRA `(.L_x_111) ;  /* 0x0000000000c40947 */ /* 0x000fea0003800000 */
        /* <DEDUP_REMOVED lines=8> */
.L_x_158:
        /* <DEDUP_REMOVED lines=8> */
.L_x_113:
[----:B------:R-:W-:-:S04]  /*d1e0*/  LOP3.LUT P0, RZ, R2, 0x1f, RZ, 0xc0, !PT ;  /* 0x0000001f02ff7812 */ /* 0x000fc8000780c0ff */
[----:B------:R-:W-:-:S13]  /*d1f0*/  PLOP3.LUT P0, PT, P0, P2, PT, 0x2a, 0x0 ;  /* 0x000000000000781c */ /* 0x000fda0000704572 */
[----:B------:R-:W-:Y:S05]  /*d200*/  @P0 BRA `(.L_x_114) ;  /* 0x0000000000040947 */ /* 0x000fea0003800000 */
[----:B------:R-:W-:Y:S01]  /*d210*/  BPT.TRAP 0x1 ;  /* 0x000000040000795c */ /* 0x000fe20000300000 */
.L_x_114:
[----:B------:R-:W-:Y:S01]  /*d220*/  IMAD R9, R4, 0x3000, R9 ;  /* 0x0000300004097824 */ /* 0x000fe200078e0209 */
[----:B------:R-:W-:Y:S01]  /*d230*/  R2UR UR33, R7 ;  /* 0x00000000072172ca */ /* 0x000fe200000e0000 */
[----:B------:R-:W-:Y:S01]  /*d240*/  ULDC.64 UR4, c[0x0][0x198] ;  /* 0x0000660000047ab9 */ /* 0x000fe20000000a00 */
[----:B------:R-:W-:Y:S01]  /*d250*/  R2UR UR35, R0 ;  /* 0x00000000002372ca */ /* 0x000fe200000e0000 */
[----:B------:R-:W-:Y:S01]  /*d260*/  UIADD3 UR4, UP0, UR4, 0x3f0, URZ ;  /* 0x000003f004047890 */ /* 0x000fe2000ff1e03f */
[----:B------:R-:W-:Y:S01]  /*d270*/  R2UR UR16, R9 ;  /* 0x00000000091072ca */ /* 0x000fe200000e0000 */
[----:B------:R-:W-:Y:S01]  /*d280*/  UMOV UR6, 0x0 ;  /* 0x0000000000067882 */ /* 0x000fe20000000000 */
[----:B------:R-:W-:Y:S01]  /*d290*/  UMOV UR7, 0x10000000 ;  /* 0x1000000000077882 */ /* 0x000fe20000000000 */
[----:B------:R-:W-:Y:S01]  /*d2a0*/  UIADD3.X UR5, URZ, UR5, URZ, UP0, !UPT ;  /* 0x000000053f057290 */ /* 0x000fe200087fe43f */
[----:B------:R-:W-:Y:S01]  /*d2b0*/  UMOV UR34, URZ ;  /* 0x0000003f00227c82 */ /* 0x000fe20008000000 */
[----:B------:R-:W-:Y:S01]  /*d2c0*/  UMOV UR26, 0x10 ;  /* 0x00000010001a7882 */ /* 0x000fe20000000000 */
[----:B------:R-:W-:Y:S01]  /*d2d0*/  UMOV UR28, UR36 ;  /* 0x00000024001c7c82 */ /* 0x000fe20008000000 */
[----:B------:R-:W-:-:S02]  /*d2e0*/  UMOV UR29, UR37 ;  /* 0x00000025001d7c82 */ /* 0x000fc40008000000 */
        /* <DEDUP_REMOVED lines=16> */
.L_x_111:
[----:B------:R-:W-:Y:S05]  /*d3f0*/  BSYNC B0 ;  /* 0x0000000000007941 */ /* 0x000fea0003800000 */
.L_x_110:
[----:B------:R-:W-:Y:S01]  /*d400*/  ISETP.LT.OR P0, PT, R3, 0x4, !P3 ;  /* 0x000000040300780c */ /* 0x000fe20005f01670 */
[----:B------:R-:W-:-:S12]  /*d410*/  BSSY B0, `(.L_x_115) ;  /* 0x0000018000007945 */ /* 0x000fd80003800000 */
[----:B------:R-:W-:Y:S05]  /*d420*/  @P0 BRA `(.L_x_116) ;  /* 0x0000000000580947 */ /* 0x000fea0003800000 */
[----:B------:R-:W1:Y:S01]  /*d430*/  S2R R8, SR_CgaCtaId ;  /* 0x0000000000087919 */ /* 0x000e620000008800 */
[----:B------:R-:W-:Y:S01]  /*d440*/  MOV R7, 0x400 ;  /* 0x0000040000077802 */ /* 0x000fe20000000f00 */
[----:B------:R-:W-:Y:S01]  /*d450*/  ULDC.64 UR4, c[0x0][0x198] ;  /* 0x0000660000047ab9 */ /* 0x000fe20000000a00 */
[C---:B------:R-:W-:Y:S01]  /*d460*/  R2UR UR18, R0.reuse ;  /* 0x00000000001272ca */ /* 0x040fe200000e0000 */
[----:B------:R-:W-:Y:S01]  /*d470*/  UIADD3 UR4, UP0, UR4, 0x5f0, URZ ;  /* 0x000005f004047890 */ /* 0x000fe2000ff1e03f */
[----:B------:R-:W-:Y:S01]  /*d480*/  VIADD R0, R0, 0x1 ;  /* 0x0000000100007836 */ /* 0x000fe20000000000 */
[----:B------:R-:W-:Y:S01]  /*d490*/  UMOV UR6, 0x0 ;  /* 0x0000000000067882 */ /* 0x000fe20000000000 */
[----:B------:R-:W-:Y:S01]  /*d4a0*/  UMOV UR7, 0x10000000 ;  /* 0x1000000000077882 */ /* 0x000fe20000000000 */
[----:B------:R-:W-:Y:S01]  /*d4b0*/  UIADD3.X UR5, URZ, UR5, URZ, UP0, !UPT ;  /* 0x000000053f057290 */ /* 0x000fe200087fe43f */
[----:B------:R-:W-:Y:S01]  /*d4c0*/  UMOV UR19, UR36 ;  /* 0x0000002400137c82 */ /* 0x000fe20008000000 */
[----:B------:R-:W-:-:S06]  /*d4d0*/  UMOV UR20, UR37 ;  /* 0x0000002500147c82 */ /* 0x000fcc0008000000 */
[----:B------:R-:W-:Y:S01]  /*d4e0*/  USHF.L.U32 UR18, UR18, 0x7, URZ ;  /* 0x0000000712127899 */ /* 0x000fe2000800063f */
[----:B-1----:R-:W-:-:S05]  /*d4f0*/  LEA R7, R8, R7, 0x18 ;  /* 0x0000000708077211 */ /* 0x002fca00078ec0ff */
[C-C-:B------:R-:W-:Y:S02]  /*d500*/  IMAD R8, R4.reuse, 0x8, R7.reuse ;  /* 0x0000000804087824 */ /* 0x140fe400078e0207 */
[C---:B------:R-:W-:Y:S02]  /*d510*/  IMAD R7, R4.reuse, 0x200, R7 ;  /* 0x0000020004077824 */ /* 0x040fe400078e0207 */
[----:B------:R-:W-:Y:S01]  /*d520*/  VIADD R4, R4, 0x1 ;  /* 0x0000000104047836 */ /* 0x000fe20000000000 */
[----:B------:R-:W-:Y:S02]  /*d530*/  R2UR UR17, R8 ;  /* 0x00000000081172ca */ /* 0x000fe400000e0000 */
[----:B------:R-:W-:-:S11]  /*d540*/  R2UR UR16, R7 ;  /* 0x00000000071072ca */ /* 0x000fd600000e0000 */
[----:B------:R-:W-:Y:S02]  /*d550*/  UIADD3 UR17, UR17, 0x26800, URZ ;  /* 0x0002680011117890 */ /* 0x000fe4000fffe03f */
[----:B------:R-:W-:-:S09]  /*d560*/  UIADD3 UR16, UR16, 0x26000, URZ ;  /* 0x0002600010107890 */ /* 0x000fd2000fffe03f */
[----:B------:R1:W-:Y:S02]  /*d570*/  UTMALDG.3D [UR16], [UR4], desc[UR6] ;  /* 0x00000610040075b4 */ /* 0x0003e40008011000 */
[----:B-1----:R-:W-:Y:S01]  /*d580*/  NOP ;  /* 0x0000000000007918 */ /* 0x002fe20000000000 */
.L_x_116:
[----:B------:R-:W-:Y:S05]  /*d590*/  BSYNC B0 ;  /* 0x0000000000007941 */ /* 0x000fea0003800000 */
.L_x_115:
[----:B------:R-:W-:Y:S04]  /*d5a0*/  BSSY B0, `(.L_x_117) ;  /* 0x0000032000007945 */ /* 0x000fe80003800000 */
[----:B------:R-:W-:Y:S05]  /*d5b0*/  @!P3 BRA `(.L_x_118) ;  /* 0x0000000000c0b947 */ /* 0x000fea0003800000 */
[----:B------:R-:W1:Y:S01]  /*d5c0*/  S2R R8, SR_CgaCtaId ;  /* 0x0000000000087919 */ /* 0x000e620000008800 */
[----:B------:R-:W-:Y:S02]  /*d5d0*/  MOV R7, 0x400 ;  /* 0x0000040000077802 */ /* 0x000fe40000000f00 */
[----:B------:R-:W-:Y:S02]  /*d5e0*/  SHF.L.U32 R6, R6, 0x1f, RZ ;  /* 0x0000001f06067819 */ /* 0x000fe400000006ff */
[----:B-1----:R-:W-:-:S05]  /*d5f0*/  LEA R8, R8, R7, 0x18 ;  /* 0x0000000708087211 */ /* 0x002fca00078ec0ff */
[----:B------:R-:W-:-:S04]  /*d600*/  IMAD R7, R5, 0x8, R8 ;  /* 0x0000000805077824 */ /* 0x000fc800078e0208 */
[----:B------:R-:W1:Y:S02]  /*d610*/  SYNCS.PHASECHK.TRANS64.TRYWAIT P0, [R7+URZ+0x26860], R6 ;  /* 0x02686006070075a7 */ /* 0x000e64000800017f */
[----:B-1----:R-:W-:Y:S05]  /*d620*/  @!P0 BRA `(.L_x_119) ;  /* 0x0000001400188947 */ /* 0x002fea0003800000 */
.L_x_159:
        /* <DEDUP_REMOVED lines=8> */
.L_x_120:
[----:B------:R-:W-:-:S04]  /*d6b0*/  LOP3.LUT P0, RZ, R2, 0x1f, RZ, 0xc0, !PT ;  /* 0x0000001f02ff7812 */ /* 0x000fc8000780c0ff */
[----:B------:R-:W-:-:S13]  /*d6c0*/  PLOP3.LUT P0, PT, P0, P2, PT, 0x2a, 0x0 ;  /* 0x000000000000781c */ /* 0x000fda0000704572 */
[----:B------:R-:W-:Y:S05]  /*d6d0*/  @P0 BRA `(.L_x_121) ;  /* 0x0000000000040947 */ /* 0x000fea0003800000 */
[----:B------:R-:W-:Y:S01]  /*d6e0*/  BPT.TRAP 0x1 ;  /* 0x000000040000795c */ /* 0x000fe20000300000 */
.L_x_121:
        /* <DEDUP_REMOVED lines=15> */
[----:B------:R-:W-:-:S02]  /*d7e0*/  UIMAD UR32, UR32, 0x1800, UR5 ;  /* 0x00001800202078a4 */ /* 0x000fc4000f8e0205 */
[----:B------:R-:W-:Y:S02]  /*d7f0*/  UIADD3 UR35, UR11, UR35, URZ ;  /* 0x000000230b237290 */ /* 0x000fe4000fffe03f */
[----:B------:R-:W-:Y:S02]  /*d800*/  UIADD3 UR33, UR33, 0x26840, URZ ;  /* 0x0002684021217890 */ /* 0x000fe4000fffe03f */
[----:B------:R-:W-:Y:S02]  /*d810*/  UIADD3.X UR5, URZ, UR9, URZ, UP0, !UPT ;  /* 0x000000093f057290 */ /* 0x000fe400087fe43f */
[----:B------:R-:W-:Y:S02]  /*d820*/  UIADD3 UR24, UR32, 0x800, URZ ;  /* 0x0000080020187890 */ /* 0x000fe4000fffe03f */
[----:B------:R-:W-:Y:S01]  /*d830*/  UIADD3 UR16, UR32, 0x1000, URZ ;  /* 0x0000100020107890 */ /* 0x000fe2000fffe03f */
[----:B------:R-:W-:Y:S01]  /*d840*/  UMOV UR25, UR33 ;  /* 0x0000002100197c82 */ /* 0x000fe20008000000 */
[----:B------:R-:W-:Y:S01]  /*d850*/  UMOV UR27, UR35 ;  /* 0x00000023001b7c82 */ /* 0x000fe20008000000 */
[----:B------:R-:W-:-:S02]  /*d860*/  UMOV UR17, UR33 ;  /* 0x0000002100117c82 */ /* 0x000fc40008000000 */
[----:B------:R1:W-:Y:S01]  /*d870*/  UTMALDG.4D [UR32], [UR4], desc[UR6] ;  /* 0x00000620040075b4 */ /* 0x0003e20008019000 */
[----:B------:R-:W-:Y:S01]  /*d880*/  UMOV UR19, UR35 ;  /* 0x0000002300137c82 */ /* 0x000fe20008000000 */
[----:B------:R1:W-:Y:S02]  /*d890*/  UTMALDG.4D [UR24], [UR4], desc[UR6] ;  /* 0x00000618040075b4 */ /* 0x0003e40008019000 */
[----:B------:R1:W-:Y:S02]  /*d8a0*/  UTMALDG.4D [UR16], [UR4], desc[UR6] ;  /* 0x00000610040075b4 */ /* 0x0003e40008019000 */
[----:B-1----:R-:W-:Y:S01]  /*d8b0*/  NOP ;  /* 0x0000000000007918 */ /* 0x002fe20000000000 */
.L_x_118:
[----:B------:R-:W-:Y:S05]  /*d8c0*/  BSYNC B0 ;  /* 0x0000000000007941 */ /* 0x000fea0003800000 */
.L_x_117:
[----:B------:R-:W-:-:S13]  /*d8d0*/  ISETP.GE.AND P0, PT, R3, 0x5, PT ;  /* 0x000000050300780c */ /* 0x000fda0003f06270 */
[----:B------:R-:W-:Y:S05]  /*d8e0*/  @!P0 EXIT ;  /* 0x000000000000894d */ /* 0x000fea0003800000 */
[----:B------:R-:W-:Y:S01]  /*d8f0*/  IMAD.U32 R6, RZ, RZ, UR39 ;  /* 0x00000027ff067e24 */ /* 0x000fe2000f8e00ff */
[----:B------:R-:W-:Y:S01]  /*d900*/  LOP3.LUT P0, RZ, R2, 0x1f, RZ, 0xc0, !PT ;  /* 0x0000001f02ff7812 */ /* 0x000fe2000780c0ff */
[----:B------:R-:W-:Y:S01]  /*d910*/  BSSY B0, `(.L_x_122) ;  /* 0x00000b3000007945 */ /* 0x000fe20003800000 */
[----:B------:R-:W-:Y:S02]  /*d920*/  IMAD.MOV.U32 R2, RZ, RZ, 0x1 ;  /* 0x00000001ff027424 */ /* 0x000fe400078e00ff */
[----:B------:R-:W-:Y:S02]  /*d930*/  PLOP3.LUT P0, PT, P0, P2, PT, 0x2a, 0x0 ;  /* 0x000000000000781c */ /* 0x000fe40000704572 */
[----:B------:R-:W-:-:S11]  /*d940*/  LOP3.LUT R6, R6, 0x2, RZ, 0xfc, !PT ;  /* 0x0000000206067812 */ /* 0x000fd600078efcff */
.L_x_141:
[C---:B------:R-:W-:Y:S01]  /*d950*/  ISETP.GE.AND P4, PT, R3.reuse, 0x5, PT ;  /* 0x000000050300780c */ /* 0x040fe20003f86270 */
[----:B------:R-:W-:Y:S01]  /*d960*/  BSSY B1, `(.L_x_123) ;  /* 0x000000f000017945 */ /* 0x000fe20003800000 */
[----:B------:R-:W-:-:S11]  /*d970*/  VIADD R5, R3, 0xfffffffc ;  /* 0xfffffffc03057836 */ /* 0x000fd60000000000 */
[----:B------:R-:W-:Y:S05]  /*d980*/  @!P4 BRA `(.L_x_124) ;  /* 0x000000000030c947 */ /* 0x000fea0003800000 */
[----:B------:R-:W-:-:S07]  /*d990*/  IMAD.SHL.U32 R3, R0, 0x80, RZ ;  /* 0x0000008000037824 */ /* 0x000fce00078e00ff */
.L_x_126:
[----:B------:R-:W-:Y:S02]  /*d9a0*/  VIADD R3, R3, 0x80 ;  /* 0x0000008003037836 */ /* 0x000fe40000000000 */
[----:B------:R-:W-:-:S03]  /*d9b0*/  IMAD.MOV.U32 R7, RZ, RZ, R5 ;  /* 0x000000ffff077224 */ /* 0x000fc600078e0005 */
[----:B------:R-:W-:-:S13]  /*d9c0*/  ISETP.LT.AND P4, PT, R3, UR11, PT ;  /* 0x0000000b03007c0c */ /* 0x000fda000bf81270 */
[----:B------:R-:W-:Y:S05]  /*d9d0*/  @!P4 BRA `(.L_x_125) ;  /* 0x000000000018c947 */ /* 0x000fea0003800000 */
[----:B------:R-:W-:Y:S01]  /*d9e0*/  ISETP.GT.AND P4, PT, R7, 0x4, PT ;  /* 0x000000040700780c */ /* 0x000fe20003f84270 */
[----:B------:R-:W-:Y:S02]  /*d9f0*/  VIADD R0, R0, 0x1 ;  /* 0x0000000100007836 */ /* 0x000fe40000000000 */
[----:B------:R-:W-:-:S10]  /*da00*/  VIADD R5, R5, 0xfffffffc ;  /* 0xfffffffc05057836 */ /* 0x000fd40000000000 */
[----:B------:R-:W-:Y:S05]  /*da10*/  @P4 BRA `(.L_x_126) ;  /* 0xfffffffc00e04947 */ /* 0x000fea000383ffff */
[----:B------:R-:W-:Y:S01]  /*da20*/  IMAD.MOV.U32 R3, RZ, RZ, R7 ;  /* 0x000000ffff037224 */ /* 0x000fe200078e0007 */
[----:B------:R-:W-:Y:S06]  /*da30*/  BRA `(.L_x_124) ;  /* 0x0000000000047947 */ /* 0x000fec0003800000 */
.L_x_125:
[----:B------:R-:W-:-:S07]  /*da40*/  VIADD R3, R5, 0x4 ;  /* 0x0000000405037836 */ /* 0x000fce0000000000 */
.L_x_124:
[----:B------:R-:W-:Y:S05]  /*da50*/  BSYNC B1 ;  /* 0x0000000000017941 */ /* 0x000fea0003800000 */
.L_x_123:
[----:B------:R-:W-:Y:S01]  /*da60*/  ISETP.LT.OR P4, PT, R3, 0x5, !P3 ;  /* 0x000000050300780c */ /* 0x000fe20005f81670 */
[----:B------:R-:W-:-:S12]  /*da70*/  BSSY B1, `(.L_x_127) ;  /* 0x000002e000017945 */ /* 0x000fd80003800000 */
[----:B------:R-:W-:Y:S05]  /*da80*/  @P4 BRA `(.L_x_128) ;  /* 0x0000000000b04947 */ /* 0x000fea0003800000 */
[----:B------:R-:W1:Y:S01]  /*da90*/  S2R R8, SR_CgaCtaId ;  /* 0x0000000000087919 */ /* 0x000e620000008800 */
[----:B------:R-:W-:-:S04]  /*daa0*/  MOV R7, 0x400 ;  /* 0x0000040000077802 */ /* 0x000fc80000000f00 */
[----:B-1----:R-:W-:Y:S02]  /*dab0*/  LEA R9, R8, R7, 0x18 ;  /* 0x0000000708097211 */ /* 0x002fe400078ec0ff */
[----:B------:R-:W-:-:S03]  /*dac0*/  SHF.L.U32 R7, R2, 0x1f, RZ ;  /* 0x0000001f02077819 */ /* 0x000fc600000006ff */
[----:B------:R-:W-:-:S04]  /*dad0*/  IMAD R8, R4, 0x8, R9 ;  /* 0x0000000804087824 */ /* 0x000fc800078e0209 */
[----:B------:R-:W1:Y:S02]  /*dae0*/  SYNCS.PHASECHK.TRANS64.TRYWAIT P4, [R8+URZ+0x26820], R7 ;  /* 0x02682007080075a7 */ /* 0x000e64000808017f */
[----:B-1----:R-:W-:Y:S05]  /*daf0*/  @!P4 BRA `(.L_x_129) ;  /* 0x0000000c00f8c947 */ /* 0x002fea0003800000 */
.L_x_160:
[----:B-1----:R-:W-:-:S04]  /*db00*/  @P2 IMAD.MOV.U32 R7, RZ, RZ, 0x3200 ;  /* 0x00003200ff072424 */ /* 0x002fc800078e00ff */
[----:B------:R1:W-:Y:S02]  /*db10*/  @P2 SYNCS.ARRIVE.TRANS64 RZ, [R8+URZ+0x26800], R7 ;  /* 0x0268000708ff29a7 */ /* 0x0003e4000800003f */
[----:B-1----:R-:W-:-:S04]  /*db20*/  PRMT R7, R6, 0x9910, RZ ;  /* 0x0000991006077816 */ /* 0x002fc800000000ff */
[----:B------:R-:W-:-:S13]  /*db30*/  ISETP.NE.AND P4, PT, R7, 0x2, PT ;  /* 0x000000020700780c */ /* 0x000fda0003f85270 */
[----:B------:R-:W-:Y:S05]  /*db40*/  @P4 BRA `(.L_x_130) ;  /* 0x0000000000044947 */ /* 0x000fea0003800000 */
[----:B------:R-:W-:Y:S01]  /*db50*/  BPT.TRAP 0x1 ;  /* 0x000000040000795c */ /* 0x000fe20000300000 */
.L_x_130:
[----:B------:R-:W-:Y:S05]  /*db60*/  @P0 BRA `(.L_x_131) ;  /* 0x0000000000040947 */ /* 0x000fea0003800000 */
[----:B------:R-:W-:Y:S01]  /*db70*/  BPT.TRAP 0x1 ;  /* 0x000000040000795c */ /* 0x000fe20000300000 */
.L_x_131:
        /* <DEDUP_REMOVED lines=28> */
[----:B-1----:R-:W-:Y:S01]  /*dd40*/  NOP ;  /* 0x0000000000007918 */ /* 0x002fe20000000000 */
.L_x_128:
[----:B------:R-:W-:Y:S05]  /*dd50*/  BSYNC B1 ;  /* 0x0000000000017941 */ /* 0x000fea0003800000 */
.L_x_127:
[C---:B------:R-:W-:Y:S01]  /*dd60*/  ISETP.LT.OR P4, PT, R3.reuse, 0x6, !P3 ;  /* 0x000000060300780c */ /* 0x040fe20005f81670 */
[----:B------:R-:W-:Y:S01]  /*dd70*/  BSSY B1, `(.L_x_132) ;  /* 0x000001c000017945 */ /* 0x000fe20003800000 */
[----:B------:R-:W-:-:S11]  /*dd80*/  ISETP.LT.OR P5, PT, R3, 0x7, !P3 ;  /* 0x000000070300780c */ /* 0x000fd60005fa1670 */
[----:B------:R-:W-:Y:S05]  /*dd90*/  @P4 BRA `(.L_x_133) ;  /* 0x0000000000644947 */ /* 0x000fea0003800000 */
[----:B------:R-:W1:Y:S01]  /*dda0*/  S2R R8, SR_CgaCtaId ;  /* 0x0000000000087919 */ /* 0x000e620000008800 */
[----:B------:R-:W-:Y:S01]  /*ddb0*/  MOV R7, 0x400 ;  /* 0x0000040000077802 */ /* 0x000fe20000000f00 */
[----:B------:R-:W-:Y:S01]  /*ddc0*/  ULDC.64 UR4, c[0x0][0x198] ;  /* 0x0000660000047ab9 */ /* 0x000fe20000000a00 */
[----:B------:R-:W-:Y:S01]  /*ddd0*/  R2UR UR18, R0 ;  /* 0x00000000001272ca */ /* 0x000fe200000e0000 */
[----:B------:R-:W-:Y:S01]  /*dde0*/  UIADD3 UR4, UP0, UR4, 0x4f0, URZ ;  /* 0x000004f004047890 */ /* 0x000fe2000ff1e03f */
[----:B------:R-:W-:Y:S01]  /*ddf0*/  UMOV UR6, 0x0 ;  /* 0x0000000000067882 */ /* 0x000fe20000000000 */
[----:B------:R-:W-:Y:S02]  /*de00*/  UMOV UR7, 0x10000000 ;  /* 0x1000000000077882 */ /* 0x000fe40000000000 */
        /* <DEDUP_REMOVED lines=9> */
[----:B------:R-:W-:Y:S02]  /*dea0*/  R2UR UR16, R7 ;  /* 0x00000000071072ca */ /* 0x000fe400000e0000 */
[----:B------:R-:W-:-:S04]  /*deb0*/  ISETP.NE.AND P4, PT, R4, 0x4, PT ;  /* 0x000000040400780c */ /* 0x000fc80003f85270 */
[----:B------:R-:W-:Y:S02]  /*dec0*/  SEL R7, RZ, 0x1, P4 ;  /* 0x00000001ff077807 */ /* 0x000fe40002000000 */
[----:B------:R-:W-:Y:S02]  /*ded0*/  SEL R4, R4, RZ, P4 ;  /* 0x000000ff04047207 */ /* 0x000fe40002000000 */
[----:B------:R-:W-:Y:S01]  /*dee0*/  LOP3.LUT R2, R2, R7, RZ, 0x3c, !PT ;  /* 0x0000000702027212 */ /* 0x000fe200078e3cff */
[----:B------:R-:W-:Y:S02]  /*def0*/  UIADD3 UR17, UR17, 0x26800, URZ ;  /* 0x0002680011117890 */ /* 0x000fe4000fffe03f */
[----:B------:R-:W-:-:S09]  /*df00*/  UIADD3 UR16, UR16, 0x26000, URZ ;  /* 0x0002600010107890 */ /* 0x000fd2000fffe03f */
[----:B------:R1:W-:Y:S02]  /*df10*/  UTMALDG.3D [UR16], [UR4], desc[UR6] ;  /* 0x00000610040075b4 */ /* 0x0003e40008011000 */
[----:B-1----:R-:W-:Y:S01]  /*df20*/  NOP ;  /* 0x0000000000007918 */ /* 0x002fe20000000000 */
.L_x_133:
[----:B------:R-:W-:Y:S05]  /*df30*/  BSYNC B1 ;  /* 0x0000000000017941 */ /* 0x000fea0003800000 */
.L_x_132:
[----:B------:R-:W-:Y:S04]  /*df40*/  BSSY B1, `(.L_x_134) ;  /* 0x000002e000017945 */ /* 0x000fe80003800000 */
[----:B------:R-:W-:Y:S05]  /*df50*/  @P5 BRA `(.L_x_135) ;  /* 0x0000000000b05947 */ /* 0x000fea0003800000 */
[----:B------:R-:W1:Y:S01]  /*df60*/  S2R R8, SR_CgaCtaId ;  /* 0x0000000000087919 */ /* 0x000e620000008800 */
[----:B------:R-:W-:Y:S02]  /*df70*/  MOV R7, 0x400 ;  /* 0x0000040000077802 */ /* 0x000fe40000000f00 */
[----:B------:R-:W-:Y:S02]  /*df80*/  SHF.L.U32 R9, R2, 0x1f, RZ ;  /* 0x0000001f02097819 */ /* 0x000fe400000006ff */
[----:B-1----:R-:W-:-:S05]  /*df90*/  LEA R7, R8, R7, 0x18 ;  /* 0x0000000708077211 */ /* 0x002fca00078ec0ff */
[----:B------:R-:W-:-:S04]  /*dfa0*/  IMAD R8, R4, 0x8, R7 ;  /* 0x0000000804087824 */ /* 0x000fc800078e0207 */
[----:B------:R-:W1:Y:S02]  /*dfb0*/  SYNCS.PHASECHK.TRANS64.TRYWAIT P4, [R8+URZ+0x26820], R9 ;  /* 0x02682009080075a7 */ /* 0x000e64000808017f */
[----:B-1----:R-:W-:Y:S05]  /*dfc0*/  @!P4 BRA `(.L_x_136) ;  /* 0x0000000800d8c947 */ /* 0x002fea0003800000 */
.L_x_161:
[----:B-1----:R-:W-:-:S04]  /*dfd0*/  @P1 IMAD.MOV.U32 R9, RZ, RZ, 0x3200 ;  /* 0x00003200ff091424 */ /* 0x002fc800078e00ff */
[----:B------:R1:W-:Y:S02]  /*dfe0*/  @P1 SYNCS.ARRIVE.TRANS64 RZ, [R8+URZ+0x26800], R9 ;  /* 0x0268000908ff19a7 */ /* 0x0003e4000800003f */
[----:B-1----:R-:W-:-:S04]  /*dff0*/  PRMT R9, R6, 0x9910, RZ ;  /* 0x0000991006097816 */ /* 0x002fc800000000ff */
[----:B------:R-:W-:-:S13]  /*e000*/  ISETP.NE.AND P4, PT, R9, 0x2, PT ;  /* 0x000000020900780c */ /* 0x000fda0003f85270 */
[----:B------:R-:W-:Y:S05]  /*e010*/  @P4 BRA `(.L_x_137) ;  /* 0x0000000000044947 */ /* 0x000fea0003800000 */
[----:B------:R-:W-:Y:S01]  /*e020*/  BPT.TRAP 0x1 ;  /* 0x000000040000795c */ /* 0x000fe20000300000 */
.L_x_137:
[----:B------:R-:W-:Y:S05]  /*e030*/  @P0 BRA `(.L_x_138) ;  /* 0x0000000000040947 */ /* 0x000fea0003800000 */
[----:B------:R-:W-:Y:S01]  /*e040*/  BPT.TRAP 0x1 ;  /* 0x000000040000795c */ /* 0x000fe20000300000 */
.L_x_138:
        /* <DEDUP_REMOVED lines=29> */
.L_x_135:
[----:B------:R-:W-:Y:S05]  /*e220*/  BSYNC B1 ;  /* 0x0000000000017941 */ /* 0x000fea0003800000 */
.L_x_134:
        /* <DEDUP_REMOVED lines=29> */
.L_x_140:
[----:B------:R-:W-:Y:S05]  /*e400*/  BSYNC B1 ;  /* 0x0000000000017941 */ /* 0x000fea0003800000 */
.L_x_139:
[----:B------:R-:W-:Y:S01]  /*e410*/  ISETP.GT.AND P4, PT, R5, 0x4, PT ;  /* 0x000000040500780c */ /* 0x000fe20003f84270 */
[----:B------:R-:W-:-:S12]  /*e420*/  IMAD.MOV.U32 R3, RZ, RZ, R5 ;  /* 0x000000ffff037224 */ /* 0x000fd800078e0005 */
[----:B------:R-:W-:Y:S05]  /*e430*/  @P4 BRA `(.L_x_141) ;  /* 0xfffffff400444947 */ /* 0x000fea000383ffff */
[----:B------:R-:W-:Y:S05]  /*e440*/  BSYNC B0 ;  /* 0x0000000000007941 */ /* 0x000fea0003800000 */
.L_x_122:
[----:B------:R-:W-:Y:S05]  /*e450*/  EXIT ;  /* 0x000000000000794d */ /* 0x000fea0003800000 */
.L_x_15:
[----:B--2---:R-:W-:-:S04]  /*e460*/  IMAD.U32 R4, RZ, RZ, UR33 ;  /* 0x00000021ff047e24 */ /* 0x004fc8000f8e00ff */
[----:B------:R2:W3:Y:S03]  /*e470*/  SYNCS.PHASECHK.TRANS64.TRYWAIT P1, [R4+URZ+0x26840], R5 ;  /* 0x02684005040075a7 */ /* 0x0004e6000802017f */
[----:B---3--:R-:W-:Y:S05]  /*e480*/  @!P1 NANOSLEEP.SYNCS 0x989680 ;  /* 0x009896800000995d */ /* 0x008fea0003900000 */
[----:B------:R-:W3:Y:S02]  /*e490*/  @!P1 SYNCS.PHASECHK.TRANS64 P1, [R4+URZ+0x26840], R5 ;  /* 0x02684005040095a7 */ /* 0x000ee4000802007f */
[----:B---3--:R-:W-:Y:S05]  /*e4a0*/  @!P1 BRA `(.L_x_15) ;  /* 0xfffffffc00ec9947 */ /* 0x008fea000383ffff */
[----:B------:R-:W-:Y:S05]  /*e4b0*/  BRA `(.L_x_142) ;  /* 0xffffff2800687947 */ /* 0x000fea000383ffff */
.L_x_17:
[----:B---3--:R-:W-:-:S04]  /*e4c0*/  IMAD.U32 R2, RZ, RZ, UR33 ;  /* 0x00000021ff027e24 */ /* 0x008fc8000f8e00ff */
[----:B------:R3:W4:Y:S03]  /*e4d0*/  SYNCS.PHASECHK.TRANS64.TRYWAIT P1, [R2+URZ+0x26848], R5 ;  /* 0x02684805020075a7 */ /* 0x000726000802017f */
[----:B----4-:R-:W-:Y:S05]  /*e4e0*/  @!P1 NANOSLEEP.SYNCS 0x989680 ;  /* 0x009896800000995d */ /* 0x010fea0003900000 */
[----:B------:R-:W4:Y:S02]  /*e4f0*/  @!P1 SYNCS.PHASECHK.TRANS64 P1, [R2+URZ+0x26848], R5 ;  /* 0x02684805020095a7 */ /* 0x000f24000802007f */
[----:B----4-:R-:W-:Y:S05]  /*e500*/  @!P1 BRA `(.L_x_17) ;  /* 0xfffffffc00ec9947 */ /* 0x010fea000383ffff */
[----:B------:R-:W-:Y:S05]  /*e510*/  BRA `(.L_x_143) ;  /* 0xffffff2800747947 */ /* 0x000fea000383ffff */
.L_x_22:
[----:B-1----:R-:W-:-:S04]  /*e520*/  IMAD.U32 R5, RZ, RZ, UR6 ;  /* 0x00000006ff057e24 */ /* 0x002fc8000f8e00ff */
[----:B------:R1:W2:Y:S03]  /*e530*/  SYNCS.PHASECHK.TRANS64.TRYWAIT P1, [R5+URZ+0x26800], R4 ;  /* 0x02680004050075a7 */ /* 0x0002a6000802017f */
[----:B--2---:R-:W-:Y:S05]  /*e540*/  @!P1 NANOSLEEP.SYNCS 0x989680 ;  /* 0x009896800000995d */ /* 0x004fea0003900000 */
[----:B------:R-:W2:Y:S02]  /*e550*/  @!P1 SYNCS.PHASECHK.TRANS64 P1, [R5+URZ+0x26800], R4 ;  /* 0x02680004050095a7 */ /* 0x000ea4000802007f */
[----:B--2---:R-:W-:Y:S05]  /*e560*/  @!P1 BRA `(.L_x_22) ;  /* 0xfffffffc00ec9947 */ /* 0x004fea000383ffff */
[----:B------:R-:W-:Y:S05]  /*e570*/  BRA `(.L_x_144) ;  /* 0xffffff2c00ac7947 */ /* 0x000fea000383ffff */
.L_x_24:
[----:B-1----:R-:W-:-:S04]  /*e580*/  IMAD.U32 R4, RZ, RZ, UR7 ;  /* 0x00000007ff047e24 */ /* 0x002fc8000f8e00ff */
[----:B------:R1:W2:Y:S03]  /*e590*/  SYNCS.PHASECHK.TRANS64.TRYWAIT P1, [R4+URZ+0x26800], R13 ;  /* 0x0268000d040075a7 */ /* 0x0002a6000802017f */
[----:B--2---:R-:W-:Y:S05]  /*e5a0*/  @!P1 NANOSLEEP.SYNCS 0x989680 ;  /* 0x009896800000995d */ /* 0x004fea0003900000 */
[----:B------:R-:W2:Y:S02]  /*e5b0*/  @!P1 SYNCS.PHASECHK.TRANS64 P1, [R4+URZ+0x26800], R13 ;  /* 0x0268000d040095a7 */ /* 0x000ea4000802007f */
[----:B--2---:R-:W-:Y:S05]  /*e5c0*/  @!P1 BRA `(.L_x_24) ;  /* 0xfffffffc00ec9947 */ /* 0x004fea000383ffff */
[----:B------:R-:W-:Y:S05]  /*e5d0*/  BRA `(.L_x_145) ;  /* 0xffffff3000547947 */ /* 0x000fea000383ffff */
.L_x_25:
[----:B-1----:R-:W-:-:S04]  /*e5e0*/  IMAD.U32 R4, RZ, RZ, UR8 ;  /* 0x00000008ff047e24 */ /* 0x002fc8000f8e00ff */
[----:B------:R1:W2:Y:S03]  /*e5f0*/  SYNCS.PHASECHK.TRANS64.TRYWAIT P1, [R4+URZ], R13 ;  /* 0x0000000d040075a7 */ /* 0x0002a6000802017f */
[----:B--2---:R-:W-:Y:S05]  /*e600*/  @!P1 NANOSLEEP.SYNCS 0x989680 ;  /* 0x009896800000995d */ /* 0x004fea0003900000 */
[----:B------:R-:W2:Y:S02]  /*e610*/  @!P1 SYNCS.PHASECHK.TRANS64 P1, [R4+URZ], R13 ;  /* 0x0000000d040095a7 */ /* 0x000ea4000802007f */
[----:B--2---:R-:W-:Y:S05]  /*e620*/  @!P1 BRA `(.L_x_25) ;  /* 0xfffffffc00ec9947 */ /* 0x004fea000383ffff */
[----:B------:R-:W-:Y:S05]  /*e630*/  BRA `(.L_x_146) ;  /* 0xffffff3c00447947 */ /* 0x000fea000383ffff */
.L_x_27:
[----:B-1----:R-:W-:-:S04]  /*e640*/  IMAD.U32 R74, RZ, RZ, UR8 ;  /* 0x00000008ff4a7e24 */ /* 0x002fc8000f8e00ff */
[----:B------:R1:W2:Y:S03]  /*e650*/  SYNCS.PHASECHK.TRANS64.TRYWAIT P1, [R74+URZ+0x268a0], R5 ;  /* 0x0268a0054a0075a7 */ /* 0x0002a6000802017f */
[----:B--2---:R-:W-:Y:S05]  /*e660*/  @!P1 NANOSLEEP.SYNCS 0x989680 ;  /* 0x009896800000995d */ /* 0x004fea0003900000 */
[----:B------:R-:W2:Y:S02]  /*e670*/  @!P1 SYNCS.PHASECHK.TRANS64 P1, [R74+URZ+0x268a0], R5 ;  /* 0x0268a0054a0095a7 */ /* 0x000ea4000802007f */
[----:B--2---:R-:W-:Y:S05]  /*e680*/  @!P1 BRA `(.L_x_27) ;  /* 0xfffffffc00ec9947 */ /* 0x004fea000383ffff */
[----:B------:R-:W-:Y:S05]  /*e690*/  BRA `(.L_x_26) ;  /* 0xffffff7400a87947 */ /* 0x000fea000383ffff */
.L_x_31:
[----:B-1----:R1:W2:Y:S02]  /*e6a0*/  SYNCS.PHASECHK.TRANS64.TRYWAIT P1, [R5+URZ+0x26890], R4 ;  /* 0x02689004050075a7 */ /* 0x0022a4000802017f */
[----:B--2---:R-:W-:Y:S05]  /*e6b0*/  @!P1 NANOSLEEP.SYNCS 0x989680 ;  /* 0x009896800000995d */ /* 0x004fea0003900000 */
[----:B------:R-:W2:Y:S02]  /*e6c0*/  @!P1 SYNCS.PHASECHK.TRANS64 P1, [R5+URZ+0x26890], R4 ;  /* 0x02689004050095a7 */ /* 0x000ea4000802007f */
[----:B--2---:R-:W-:Y:S05]  /*e6d0*/  @!P1 BRA `(.L_x_31) ;  /* 0xfffffffc00f09947 */ /* 0x004fea000383ffff */
[----:B------:R-:W-:Y:S05]  /*e6e0*/  BRA `(.L_x_147) ;  /* 0xffffff8000f87947 */ /* 0x000fea000383ffff */
.L_x_34:
[----:B-1----:R-:W-:-:S04]  /*e6f0*/  IMAD.U32 R5, RZ, RZ, UR8 ;  /* 0x00000008ff057e24 */ /* 0x002fc8000f8e00ff */
[----:B------:R1:W2:Y:S03]  /*e700*/  SYNCS.PHASECHK.TRANS64.TRYWAIT P1, [R5+URZ], R4 ;  /* 0x00000004050075a7 */ /* 0x0002a6000802017f */
[----:B--2---:R-:W-:Y:S05]  /*e710*/  @!P1 NANOSLEEP.SYNCS 0x989680 ;  /* 0x009896800000995d */ /* 0x004fea0003900000 */
[----:B------:R-:W2:Y:S02]  /*e720*/  @!P1 SYNCS.PHASECHK.TRANS64 P1, [R5+URZ], R4 ;  /* 0x00000004050095a7 */ /* 0x000ea4000802007f */
[----:B--2---:R-:W-:Y:S05]  /*e730*/  @!P1 BRA `(.L_x_34) ;  /* 0xfffffffc00ec9947 */ /* 0x004fea000383ffff */
[----:B------:R-:W-:Y:S05]  /*e740*/  BRA `(.L_x_148) ;  /* 0xffffff8400047947 */ /* 0x000fea000383ffff */
.L_x_36:
[----:B-1----:R1:W2:Y:S02]  /*e750*/  SYNCS.PHASECHK.TRANS64.TRYWAIT P2, [R106+URZ+0x26890], R5 ;  /* 0x026890056a0075a7 */ /* 0x0022a4000804017f */
[----:B--2---:R-:W-:Y:S05]  /*e760*/  @!P2 NANOSLEEP.SYNCS 0x989680 ;  /* 0x009896800000a95d */ /* 0x004fea0003900000 */
[----:B------:R-:W2:Y:S02]  /*e770*/  @!P2 SYNCS.PHASECHK.TRANS64 P2, [R106+URZ+0x26890], R5 ;  /* 0x026890056a00a5a7 */ /* 0x000ea4000804007f */
[----:B--2---:R-:W-:Y:S05]  /*e780*/  @!P2 BRA `(.L_x_36) ;  /* 0xfffffffc00f0a947 */ /* 0x004fea000383ffff */
[----:B------:R-:W-:Y:S05]  /*e790*/  BRA `(.L_x_149) ;  /* 0xffffffa0004c7947 */ /* 0x000fea000383ffff */
.L_x_48:
[----:B---3--:R3:W4:Y:S02]  /*e7a0*/  SYNCS.PHASECHK.TRANS64.TRYWAIT P0, [R5+URZ+0x26890], R4 ;  /* 0x02689004050075a7 */ /* 0x008724000800017f */
[----:B----4-:R-:W-:Y:S05]  /*e7b0*/  @!P0 NANOSLEEP.SYNCS 0x989680 ;  /* 0x009896800000895d */ /* 0x010fea0003900000 */
[----:B------:R-:W4:Y:S02]  /*e7c0*/  @!P0 SYNCS.PHASECHK.TRANS64 P0, [R5+URZ+0x26890], R4 ;  /* 0x02689004050085a7 */ /* 0x000f24000800007f */
[----:B----4-:R-:W-:Y:S05]  /*e7d0*/  @!P0 BRA `(.L_x_48) ;  /* 0xfffffffc00f08947 */ /* 0x010fea000383ffff */
[----:B------:R-:W-:Y:S05]  /*e7e0*/  BRA `(.L_x_150) ;  /* 0xffffffb000387947 */ /* 0x000fea000383ffff */
.L_x_50:
[----:B---3--:R3:W4:Y:S02]  /*e7f0*/  SYNCS.PHASECHK.TRANS64.TRYWAIT P0, [R3+URZ+0x26890], R2 ;  /* 0x02689002030075a7 */ /* 0x008724000800017f */
[----:B----4-:R-:W-:Y:S05]  /*e800*/  @!P0 NANOSLEEP.SYNCS 0x989680 ;  /* 0x009896800000895d */ /* 0x010fea0003900000 */
[----:B------:R-:W4:Y:S02]  /*e810*/  @!P0 SYNCS.PHASECHK.TRANS64 P0, [R3+URZ+0x26890], R2 ;  /* 0x02689002030085a7 */ /* 0x000f24000800007f */
[----:B----4-:R-:W-:Y:S05]  /*e820*/  @!P0 BRA `(.L_x_50) ;  /* 0xfffffffc00f08947 */ /* 0x010fea000383ffff */
[----:B------:R-:W-:Y:S05]  /*e830*/  BRA `(.L_x_151) ;  /* 0xffffffb000507947 */ /* 0x000fea000383ffff */
.L_x_51:
[----:B---3--:R-:W-:-:S04]  /*e840*/  IMAD.U32 R3, RZ, RZ, UR4 ;  /* 0x00000004ff037e24 */ /* 0x008fc8000f8e00ff */
[----:B------:R3:W4:Y:S03]  /*e850*/  SYNCS.PHASECHK.TRANS64.TRYWAIT P0, [R3+URZ+0x268a0], R2 ;  /* 0x0268a002030075a7 */ /* 0x000726000800017f */
[----:B----4-:R-:W-:Y:S05]  /*e860*/  @!P0 NANOSLEEP.SYNCS 0x989680 ;  /* 0x009896800000895d */ /* 0x010fea0003900000 */
[----:B------:R-:W4:Y:S02]  /*e870*/  @!P0 SYNCS.PHASECHK.TRANS64 P0, [R3+URZ+0x268a0], R2 ;  /* 0x0268a002030085a7 */ /* 0x000f24000800007f */
[----:B----4-:R-:W-:Y:S05]  /*e880*/  @!P0 BRA `(.L_x_51) ;  /* 0xfffffffc00ec8947 */ /* 0x010fea000383ffff */
[----:B------:R-:W-:Y:S05]  /*e890*/  BRA `(.L_x_152) ;  /* 0xffffffb000547947 */ /* 0x000fea000383ffff */
.L_x_75:
[----:B-1----:R-:W-:-:S04]  /*e8a0*/  IMAD.U32 R2, RZ, RZ, UR4 ;  /* 0x00000004ff027e24 */ /* 0x002fc8000f8e00ff */
[----:B------:R1:W4:Y:S03]  /*e8b0*/  SYNCS.PHASECHK.TRANS64.TRYWAIT P1, [R2+URZ+0x26880], R3 ;  /* 0x02688003020075a7 */ /* 0x000326000802017f */
[----:B----4-:R-:W-:Y:S05]  /*e8c0*/  @!P1 NANOSLEEP.SYNCS 0x989680 ;  /* 0x009896800000995d */ /* 0x010fea0003900000 */
[----:B------:R-:W4:Y:S02]  /*e8d0*/  @!P1 SYNCS.PHASECHK.TRANS64 P1, [R2+URZ+0x26880], R3 ;  /* 0x02688003020095a7 */ /* 0x000f24000802007f */
[----:B----4-:R-:W-:Y:S05]  /*e8e0*/  @!P1 BRA `(.L_x_75) ;  /* 0xfffffffc00ec9947 */ /* 0x010fea000383ffff */
[----:B------:R-:W-:Y:S05]  /*e8f0*/  BRA `(.L_x_153) ;  /* 0xffffffc4002c7947 */ /* 0x000fea000383ffff */
.L_x_90:
[----:B--2---:R2:W3:Y:S02]  /*e900*/  SYNCS.PHASECHK.TRANS64.TRYWAIT P0, [R5+URZ+0x26860], R4 ;  /* 0x02686004050075a7 */ /* 0x0044e4000800017f */
[----:B---3--:R-:W-:Y:S05]  /*e910*/  @!P0 NANOSLEEP.SYNCS 0x989680 ;  /* 0x009896800000895d */ /* 0x008fea0003900000 */
[----:B------:R-:W3:Y:S02]  /*e920*/  @!P0 SYNCS.PHASECHK.TRANS64 P0, [R5+URZ+0x26860], R4 ;  /* 0x02686004050085a7 */ /* 0x000ee4000800007f */
[----:B---3--:R-:W-:Y:S05]  /*e930*/  @!P0 BRA `(.L_x_90) ;  /* 0xfffffffc00f08947 */ /* 0x008fea000383ffff */
[----:B------:R-:W-:Y:S05]  /*e940*/  BRA `(.L_x_154) ;  /* 0xffffffd800547947 */ /* 0x000fea000383ffff */
.L_x_95:
[----:B-1----:R1:W2:Y:S02]  /*e950*/  SYNCS.PHASECHK.TRANS64.TRYWAIT P0, [R7+URZ+0x26820], R4 ;  /* 0x02682004070075a7 */ /* 0x0022a4000800017f */
[----:B--2---:R-:W-:Y:S05]  /*e960*/  @!P0 NANOSLEEP.SYNCS 0x989680 ;  /* 0x009896800000895d */ /* 0x004fea0003900000 */
[----:B------:R-:W2:Y:S02]  /*e970*/  @!P0 SYNCS.PHASECHK.TRANS64 P0, [R7+URZ+0x26820], R4 ;  /* 0x02682004070085a7 */ /* 0x000ea4000800007f */
[----:B--2---:R-:W-:Y:S05]  /*e980*/  @!P0 BRA `(.L_x_95) ;  /* 0xfffffffc00f08947 */ /* 0x004fea000383ffff */
[----:B------:R-:W-:Y:S05]  /*e990*/  BRA `(.L_x_155) ;  /* 0xffffffdc00087947 */ /* 0x000fea000383ffff */
.L_x_102:
[----:B-1----:R1:W2:Y:S02]  /*e9a0*/  SYNCS.PHASECHK.TRANS64.TRYWAIT P0, [R6+URZ+0x26860], R7 ;  /* 0x02686007060075a7 */ /* 0x0022a4000800017f */
[----:B--2---:R-:W-:Y:S05]  /*e9b0*/  @!P0 NANOSLEEP.SYNCS 0x989680 ;  /* 0x009896800000895d */ /* 0x004fea0003900000 */
[----:B------:R-:W2:Y:S02]  /*e9c0*/  @!P0 SYNCS.PHASECHK.TRANS64 P0, [R6+URZ+0x26860], R7 ;  /* 0x02686007060085a7 */ /* 0x000ea4000800007f */
[----:B--2---:R-:W-:Y:S05]  /*e9d0*/  @!P0 BRA `(.L_x_102) ;  /* 0xfffffffc00f08947 */ /* 0x004fea000383ffff */
[----:B------:R-:W-:Y:S05]  /*e9e0*/  BRA `(.L_x_156) ;  /* 0xffffffe000187947 */ /* 0x000fea000383ffff */
.L_x_107:
[----:B-1----:R1:W2:Y:S02]  /*e9f0*/  SYNCS.PHASECHK.TRANS64.TRYWAIT P0, [R7+URZ+0x26860], R8 ;  /* 0x02686008070075a7 */ /* 0x0022a4000800017f */
[----:B--2---:R-:W-:Y:S05]  /*ea00*/  @!P0 NANOSLEEP.SYNCS 0x989680 ;  /* 0x009896800000895d */ /* 0x004fea0003900000 */
[----:B------:R-:W2:Y:S02]  /*ea10*/  @!P0 SYNCS.PHASECHK.TRANS64 P0, [R7+URZ+0x26860], R8 ;  /* 0x02686008070085a7 */ /* 0x000ea4000800007f */
[----:B--2---:R-:W-:Y:S05]  /*ea20*/  @!P0 BRA `(.L_x_107) ;  /* 0xfffffffc00f08947 */ /* 0x004fea000383ffff */
[----:B------:R-:W-:Y:S05]  /*ea30*/  BRA `(.L_x_157) ;  /* 0xffffffe000e07947 */ /* 0x000fea000383ffff */
.L_x_112:
[----:B-1----:R1:W2:Y:S02]  /*ea40*/  SYNCS.PHASECHK.TRANS64.TRYWAIT P0, [R7+URZ+0x26820], R8 ;  /* 0x02682008070075a7 */ /* 0x0022a4000800017f */
[----:B--2---:R-:W-:Y:S05]  /*ea50*/  @!P0 NANOSLEEP.SYNCS 0x989680 ;  /* 0x009896800000895d */ /* 0x004fea0003900000 */
[----:B------:R-:W2:Y:S02]  /*ea60*/  @!P0 SYNCS.PHASECHK.TRANS64 P0, [R7+URZ+0x26820], R8 ;  /* 0x02682008070085a7 */ /* 0x000ea4000800007f */
[----:B--2---:R-:W-:Y:S05]  /*ea70*/  @!P0 BRA `(.L_x_112) ;  /* 0xfffffffc00f08947 */ /* 0x004fea000383ffff */
[----:B------:R-:W-:Y:S05]  /*ea80*/  BRA `(.L_x_158) ;  /* 0xffffffe400b47947 */ /* 0x000fea000383ffff */
.L_x_119:
[----:B-1----:R1:W2:Y:S02]  /*ea90*/  SYNCS.PHASECHK.TRANS64.TRYWAIT P0, [R7+URZ+0x26860], R6 ;  /* 0x02686006070075a7 */ /* 0x0022a4000800017f */
[----:B--2---:R-:W-:Y:S05]  /*eaa0*/  @!P0 NANOSLEEP.SYNCS 0x989680 ;  /* 0x009896800000895d */ /* 0x004fea0003900000 */
[----:B------:R-:W2:Y:S02]  /*eab0*/  @!P0 SYNCS.PHASECHK.TRANS64 P0, [R7+URZ+0x26860], R6 ;  /* 0x02686006070085a7 */ /* 0x000ea4000800007f */
[----:B--2---:R-:W-:Y:S05]  /*eac0*/  @!P0 BRA `(.L_x_119) ;  /* 0xfffffffc00f08947 */ /* 0x004fea000383ffff */
[----:B------:R-:W-:Y:S05]  /*ead0*/  BRA `(.L_x_159) ;  /* 0xffffffe800d47947 */ /* 0x000fea000383ffff */
.L_x_129:
[----:B-1----:R1:W2:Y:S02]  /*eae0*/  SYNCS.PHASECHK.TRANS64.TRYWAIT P4, [R8+URZ+0x26820], R7 ;  /* 0x02682007080075a7 */ /* 0x0022a4000808017f */
[----:B--2---:R-:W-:Y:S05]  /*eaf0*/  @!P4 NANOSLEEP.SYNCS 0x989680 ;  /* 0x009896800000c95d */ /* 0x004fea0003900000 */
[----:B------:R-:W2:Y:S02]  /*eb00*/  @!P4 SYNCS.PHASECHK.TRANS64 P4, [R8+URZ+0x26820], R7 ;  /* 0x026820070800c5a7 */ /* 0x000ea4000808007f */
[----:B--2---:R-:W-:Y:S05]  /*eb10*/  @!P4 BRA `(.L_x_129) ;  /* 0xfffffffc00f0c947 */ /* 0x004fea000383ffff */
[----:B------:R-:W-:Y:S05]  /*eb20*/  BRA `(.L_x_160) ;  /* 0xffffffec00f47947 */ /* 0x000fea000383ffff */
.L_x_136:
[----:B-1----:R1:W2:Y:S02]  /*eb30*/  SYNCS.PHASECHK.TRANS64.TRYWAIT P4, [R8+URZ+0x26820], R9 ;  /* 0x02682009080075a7 */ /* 0x0022a4000808017f */
[----:B--2---:R-:W-:Y:S05]  /*eb40*/  @!P4 NANOSLEEP.SYNCS 0x989680 ;  /* 0x009896800000c95d */ /* 0x004fea0003900000 */
[----:B------:R-:W2:Y:S02]  /*eb50*/  @!P4 SYNCS.PHASECHK.TRANS64 P4, [R8+URZ+0x26820], R9 ;  /* 0x026820090800c5a7 */ /* 0x000ea4000808007f */
[----:B--2---:R-:W-:Y:S05]  /*eb60*/  @!P4 BRA `(.L_x_136) ;  /* 0xfffffffc00f0c947 */ /* 0x004fea000383ffff */
[----:B------:R-:W-:Y:S05]  /*eb70*/  BRA `(.L_x_161) ;  /* 0xfffffff400147947 */ /* 0x000fea000383ffff */
.L_x_162:
[----:B------:R-:W-:-:S00]  /*eb80*/  BRA `(.L_x_162) ;  /* 0xfffffffc00fc7947 */ /* 0x000fc0000383ffff */
[----:B------:R-:W-:-:S00]  /*eb90*/  NOP ;  /* 0x0000000000007918 */ /* 0x000fc00000000000 */
        /* <DEDUP_REMOVED lines=14> */
.L_x_163:


//--------------------- .nv.global.init           --------------------------
	.section	.nv.global.init,"aw",@progbits
.nv.global.init:
	.type		$str$24,@object
	.size		$str$24,($str$25 - $str$24)
$str$24:
        /*0000*/ 	.byte	0x28, 0x61, 0x64, 0x64, 0x72, 0x65, 0x73, 0x73, 0x20, 0x26, 0x20, 0x6d, 0x61, 0x73, 0x6b, 0x29
        /*0010*/ 	.byte	0x20, 0x3d, 0x3d, 0x20, 0x30, 0x00
	.type		$str$25,@object
	.size		$str$25,(__unnamed_1 - $str$25)
$str$25:
        /*0016*/ 	.byte	0x2f, 0x74, 0x6d, 0x70, 0x2f, 0x63, 0x75, 0x74, 0x6c, 0x61, 0x73, 0x73, 0x5f, 0x73, 0x77, 0x65
        /*0026*/ 	.byte	0x65, 0x70, 0x5f, 0x73, 0x72, 0x63, 0x2f, 0x69, 0x6e, 0x63, 0x6c, 0x75, 0x64, 0x65, 0x2f, 0x63
        /*0036*/ 	.byte	0x75, 0x74, 0x65, 0x2f, 0x70, 0x6f, 0x69, 0x6e, 0x74, 0x65, 0x72, 0x5f, 0x66, 0x6c, 0x61, 0x67
        /*0046*/ 	.byte	0x67, 0x65, 0x64, 0x2e, 0x68, 0x70, 0x70, 0x00
	.type		__unnamed_1,@object
	.size		__unnamed_1,(__unnamed_2 - __unnamed_1)
__unnamed_1:
        /*004e*/ 	.byte	0x61, 0x75, 0x74, 0x6f, 0x20, 0x63, 0x75, 0x74, 0x65, 0x3a, 0x3a, 0x61, 0x73, 0x5f, 0x70, 0x6f
        /* <DEDUP_REMOVED lines=27> */
        /*020e*/ 	.byte	0x3e, 0x3e, 0x3e, 0x3e, 0x3e, 0x5d, 0x00
	.type		__unnamed_2,@object
	.size		__unnamed_2,(.L_1 - __unnamed_2)
__unnamed_2:
        /* <DEDUP_REMOVED lines=29> */
.L_1:


//--------------------- .nv.shared._ZN7cutlass13device_kernelINS_4fmha6kernel28FmhaKernelTmaWarpSpecializedINS1_10collective33FmhaBwdMainloopTmaWarpSpecializedINS_6half_tEfN4cute5tupleIJNS7_1CILi128EEESA_NS9_ILi48EEEEEENS4_16FusionBwdAdapterINS4_12CausalFusionEEEJEEENS4_17FmhaBwdEpilogueKVIS6_fNS8_IJNS9_ILi64EEESB_SA_EEEEENS2_23TileSchedulerBwdAdapterINS2_23IndividualTileSchedulerEEEJEEEEEvNT_6ParamsE --------------------------
	.section	.nv.shared._ZN7cutlass13device_kernelINS_4fmha6kernel28FmhaKernelTmaWarpSpecializedINS1_10collective33FmhaBwdMainloopTmaWarpSpecializedINS_6half_tEfN4cute5tupleIJNS7_1CILi128EEESA_NS9_ILi48EEEEEENS4_16FusionBwdAdapterINS4_12CausalFusionEEEJEEENS4_17FmhaBwdEpilogueKVIS6_fNS8_IJNS9_ILi64EEESB_SA_EEEEENS2_23TileSchedulerBwdAdapterINS2_23IndividualTileSchedulerEEEJEEEEEvNT_6ParamsE,"aw",@nobits
	.sectionflags	@""
	.align	16
	.zero		1024


//--------------------- .nv.shared.reserved.0     --------------------------
	.section	.nv.shared.reserved.0,"aw",@nobits
	.weak		__nv_reservedSMEM_offset_0_alias
	.size		__nv_reservedSMEM_offset_0_alias, 0, 0
	.other		__nv_reservedSMEM_offset_0_alias,@"STO_CUDA_RESERVED_SHARED STV_DEFAULT"
__nv_reservedSMEM_offset_0_alias:
	.zero		0


//--------------------- .nv.global                --------------------------
	.section	.nv.global,"aw",@nobits
.nv.global:
	.type		_ZN39_INTERNAL_8ec18145_4_k_cu_9a36de66_39364cute1_E,@object
	.size		_ZN39_INTERNAL_8ec18145_4_k_cu_9a36de66_39364cute1_E,(_ZN39_INTERNAL_8ec18145_4_k_cu_9a36de66_39364cuda3std3__45__cpo6cbeginE - _ZN39_INTERNAL_8ec18145_4_k_cu_9a36de66_39364cute1_E)
_ZN39_INTERNAL_8ec18145_4_k_cu_9a36de66_39364cute1_E:
	.zero		1
	.type		_ZN39_INTERNAL_8ec18145_4_k_cu_9a36de66_39364cuda3std3__45__cpo6cbeginE,@object
	.size		_ZN39_INTERNAL_8ec18145_4_k_cu_9a36de66_39364cuda3std3__45__cpo6cbeginE,(_ZN39_INTERNAL_8ec18145_4_k_cu_9a36de66_39364cuda3std3__48in_placeE - _ZN39_INTERNAL_8ec18145_4_k_cu_9a36de66_39364cuda3std3__45__cpo6cbeginE)
_ZN39_INTERNAL_8ec18145_4_k_cu_9a36de66_39364cuda3std3__45__cpo6cbeginE:
	.zero		1
	.type		_ZN39_INTERNAL_8ec18145_4_k_cu_9a36de66_39364cuda3std3__48in_placeE,@object
	.size		_ZN39_INTERNAL_8ec18145_4_k_cu_9a36de66_39364cuda3std3__48in_placeE,(_ZN39_INTERNAL_8ec18145_4_k_cu_9a36de66_39364cuda3std6ranges3__45__cpo9iter_moveE - _ZN39_INTERNAL_8ec18145_4_k_cu_9a36de66_39364cuda3std3__48in_placeE)
_ZN39_INTERNAL_8ec18145_4_k_cu_9a36de66_39364cuda3std3__48in_placeE:
	.zero		1
	.type		_ZN39_INTERNAL_8ec18145_4_k_cu_9a36de66_39364cuda3std6ranges3__45__cpo9iter_moveE,@object
	.size		_ZN39_INTERNAL_8ec18145_4_k_cu_9a36de66_39364cuda3std6ranges3__45__cpo9iter_moveE,(_ZN39_INTERNAL_8ec18145_4_k_cu_9a36de66_39364cuda3std3__45__cpo5beginE - _ZN39_INTERNAL_8ec18145_4_k_cu_9a36de66_39364cuda3std6ranges3__45__cpo9iter_moveE)
_ZN39_INTERNAL_8ec18145_4_k_cu_9a36de66_39364cuda3std6ranges3__45__cpo9iter_moveE:
	.zero		1
	.type		_ZN39_INTERNAL_8ec18145_4_k_cu_9a36de66_39364cuda3std3__45__cpo5beginE,@object
	.size		_ZN39_INTERNAL_8ec18145_4_k_cu_9a36de66_39364cuda3std3__45__cpo5beginE,(_ZN39_INTERNAL_8ec18145_4_k_cu_9a36de66_39364cuda3std3__441_GLOBAL__N__8ec18145_4_k_cu_9a36de66_39366ignoreE - _ZN39_INTERNAL_8ec18145_4_k_cu_9a36de66_39364cuda3std3__45__cpo5beginE)
_ZN39_INTERNAL_8ec18145_4_k_cu_9a36de66_39364cuda3std3__45__cpo5beginE:
	.zero		1
	.type		_ZN39_INTERNAL_8ec18145_4_k_cu_9a36de66_39364cuda3std3__441_GLOBAL__N__8ec18145_4_k_cu_9a36de66_39366ignoreE,@object
	.size		_ZN39_INTERNAL_8ec18145_4_k_cu_9a36de66_39364cuda3std3__441_GLOBAL__N__8ec18145_4_k_cu_9a36de66_39366ignoreE,(_ZN39_INTERNAL_8ec18145_4_k_cu_9a36de66_39364cute7productE - _ZN39_INTERNAL_8ec18145_4_k_cu_9a36de66_39364cuda3std3__441_GLOBAL__N__8ec18145_4_k_cu_9a36de66_39366ignoreE)
_ZN39_INTERNAL_8ec18145_4_k_cu_9a36de66_39364cuda3std3__441_GLOBAL__N__8ec18145_4_k_cu_9a36de66_39366ignoreE:
	.zero		1
	.type		_ZN39_INTERNAL_8ec18145_4_k_cu_9a36de66_39364cute7productE,@object
	.size		_ZN39_INTERNAL_8ec18145_4_k_cu_9a36de66_39364cute7productE,(_ZN39_INTERNAL_8ec18145_4_k_cu_9a36de66_39364cuda3std3__45__cpo3endE - _ZN39_INTERNAL_8ec18145_4_k_cu_9a36de66_39364cute7productE)
_ZN39_INTERNAL_8ec18145_4_k_cu_9a36de66_39364cute7productE:
	.zero		1
	.type		_ZN39_INTERNAL_8ec18145_4_k_cu_9a36de66_39364cuda3std3__45__cpo3endE,@object
	.size		_ZN39_INTERNAL_8ec18145_4_k_cu_9a36de66_39364cuda3std3__45__cpo3endE,(_ZN39_INTERNAL_8ec18145_4_k_cu_9a36de66_39364cuda3std3__419piecewise_constructE - _ZN39_INTERNAL_8ec18145_4_k_cu_9a36de66_39364cuda3std3__45__cpo3endE)
_ZN39_INTERNAL_8ec18145_4_k_cu_9a36de66_39364cuda3std3__45__cpo3endE:
	.zero		1
	.type		_ZN39_INTERNAL_8ec18145_4_k_cu_9a36de66_39364cuda3std3__419piecewise_constructE,@object
	.size		_ZN39_INTERNAL_8ec18145_4_k_cu_9a36de66_39364cuda3std3__419piecewise_constructE,(_ZN39_INTERNAL_8ec18145_4_k_cu_9a36de66_39364cuda3std3__45__cpo4cendE - _ZN39_INTERNAL_8ec18145_4_k_cu_9a36de66_39364cuda3std3__419piecewise_constructE)
_ZN39_INTERNAL_8ec18145_4_k_cu_9a36de66_39364cuda3std3__419piecewise_constructE:
	.zero		1
	.type		_ZN39_INTERNAL_8ec18145_4_k_cu_9a36de66_39364cuda3std3__45__cpo4cendE,@object
	.size		_ZN39_INTERNAL_8ec18145_4_k_cu_9a36de66_39364cuda3std3__45__cpo4cendE,(_ZN39_INTERNAL_8ec18145_4_k_cu_9a36de66_39364cuda3std6ranges3__45__cpo4swapE - _ZN39_INTERNAL_8ec18145_4_k_cu_9a36de66_39364cuda3std3__45__cpo4cendE)
_ZN39_INTERNAL_8ec18145_4_k_cu_9a36de66_39364cuda3std3__45__cpo4cendE:
	.zero		1
	.type		_ZN39_INTERNAL_8ec18145_4_k_cu_9a36de66_39364cuda3std6ranges3__45__cpo4swapE,@object
	.size		_ZN39_INTERNAL_8ec18145_4_k_cu_9a36de66_39364cuda3std6ranges3__45__cpo4swapE,(.L_9 - _ZN39_INTERNAL_8ec18145_4_k_cu_9a36de66_39364cuda3std6ranges3__45__cpo4swapE)
_ZN39_INTERNAL_8ec18145_4_k_cu_9a36de66_39364cuda3std6ranges3__45__cpo4swapE:
	.zero		1
.L_9:


//--------------------- .nv.constant0._ZN7cutlass13device_kernelINS_4fmha6kernel28FmhaKernelTmaWarpSpecializedINS1_10collective33FmhaBwdMainloopTmaWarpSpecializedINS_6half_tEfN4cute5tupleIJNS7_1CILi128EEESA_NS9_ILi48EEEEEENS4_16FusionBwdAdapterINS4_12CausalFusionEEEJEEENS4_17FmhaBwdEpilogueKVIS6_fNS8_IJNS9_ILi64EEESB_SA_EEEEENS2_23TileSchedulerBwdAdapterINS2_23IndividualTileSchedulerEEEJEEEEEvNT_6ParamsE --------------------------
	.section	.nv.constant0._ZN7cutlass13device_kernelINS_4fmha6kernel28FmhaKernelTmaWarpSpecializedINS1_10collective33FmhaBwdMainloopTmaWarpSpecializedINS_6half_tEfN4cute5tupleIJNS7_1CILi128EEESA_NS9_ILi48EEEEEENS4_16FusionBwdAdapterINS4_12CausalFusionEEEJEEENS4_17FmhaBwdEpilogueKVIS6_fNS8_IJNS9_ILi64EEESB_SA_EEEEENS2_23TileSchedulerBwdAdapterINS2_23IndividualTileSchedulerEEEJEEEEEvNT_6ParamsE,"a",@progbits
	.sectionflags	@""
	.align	4
.nv.constant0._ZN7cutlass13device_kernelINS_4fmha6kernel28FmhaKernelTmaWarpSpecializedINS1_10collective33FmhaBwdMainloopTmaWarpSpecializedINS_6half_tEfN4cute5tupleIJNS7_1CILi128EEESA_NS9_ILi48EEEEEENS4_16FusionBwdAdapterINS4_12CausalFusionEEEJEEENS4_17FmhaBwdEpilogueKVIS6_fNS8_IJNS9_ILi64EEESB_SA_EEEEENS2_23TileSchedulerBwdAdapterINS2_23IndividualTileSchedulerEEEJEEEEEvNT_6ParamsE:
	.zero		4352


//--------------------- SYMBOLS --------------------------

	.type		.nv.reservedSmem.offset0,@object
	.size		.nv.reservedSmem.offset0,0x4
	.type		__assertfail,@function
